	.target	sm_100a

	.elftype	@"ET_EXEC"


//--------------------- .note.nv.tkinfo           --------------------------
	.section	.note.nv.tkinfo,"",@"SHT_NOTE"
	.sectionflags	@"SHF_NOTE_NV_TKINFO"
	.tkinfo
        /*0018*/ 	.word	0x00000002
        /*0030*/ 	.string	""
        /*0030*/ 	.string	"ptxas"
        /*0030*/ 	.string	"Cuda compilation tools, release 13.0, V13.0.88"
        /*0030*/ 	.string	"Build cuda_13.0.r13.0/compiler.36424714_0"
        /*0030*/ 	.string	"-arch sm_100a -m 64 "



//--------------------- .note.nv.cuinfo           --------------------------
	.section	.note.nv.cuinfo,"",@"SHT_NOTE"
	.sectionflags	@"SHF_NOTE_NV_CUINFO"
        /*0018*/ 	.short	0x0002
        /*001a*/ 	.short	0x0064
        /*001c*/ 	.short	0x0082
	.zero		2


//--------------------- .nv.info                  --------------------------
	.section	.nv.info,"",@"SHT_CUDA_INFO"
	.align	4


	//----- nvinfo : EIATTR_REGCOUNT
	.align		4
        /*0000*/ 	.byte	0x04, 0x2f
        /*0002*/ 	.short	(.L_19 - .L_18)
	.align		4
.L_18:
        /*0004*/ 	.word	index@(_ZN7cutlass13device_kernelINS_4gemm6kernel13GemmUniversalIN4cute5tupleIJiiiiEEENS1_10collective13CollectiveMmaINS1_35MainloopSm100TmaUmmaWarpSpecializedILi4ELi2ELi4ENS5_IJNS4_1CILi8EEENSA_ILi1EEESC_EEEEENS5_IJNSA_ILi256EEENSA_ILi128EEESG_EEENS_10bfloat16_tENS5_IJlSC_lEEESI_SJ_NS4_8TiledMMAINS4_8MMA_AtomIJNS4_26SM100_MMA_F16BF16_2x1SM_SSISI_SI_fLi256ELi128ELNS4_4UMMA5MajorE0ELSO_0ELNSN_7ScaleInE0ELSP_0EEEEEENS4_6LayoutINS5_IJSC_SC_SC_EEENS5_IJNSA_ILi0EEESU_SU_EEEEENS5_IJNS4_10UnderscoreESX_SX_EEEEENS4_18SM100_TMA_2SM_LOADENS4_14ComposedLayoutINS4_7SwizzleILi3ELi4ELi3EEENS4_18smem_ptr_flag_bitsILi16EEENSS_INS5_IJSB_NSA_ILi64EEEEEENS5_IJS16_SC_EEEEEEEvNS4_8identityENS4_28SM100_TMA_2SM_LOAD_MULTICASTES1A_vS1B_EENS_8epilogue10collective18CollectiveEpilogueINS1E_23Sm100TmaWarpSpecializedILi4ELi2ELi32ELb1ELb0EEEJNS5_IJSG_SG_SG_EEENS5_IJNSS_ISG_SC_EENSS_INSA_ILi32EEESC_EEEEESI_SJ_SI_SJ_NS1E_6fusion15FusionCallbacksIS1I_NS1O_17LinearCombinationISI_fSI_fLNS_15FloatRoundStyleE2EEES1J_S1N_JEEENS4_5SM1004TMEM4LOAD26SM100_TMEM_LOAD_32dp32b32xENS4_13SM90_TMA_LOADENS11_INS12_ILi2ELi4ELi3EEES15_NSS_INS5_IJSB_S1L_EEENS5_IJS1L_SC_EEEEEEENS4_39AutoVectorizingCopyWithAssumedAlignmentILi128EEENS4_14SM90_TMA_STOREES23_S25_S25_EEEvvEEEEvNT_6ParamsE)
        /*0008*/ 	.word	0x00000076


	//----- nvinfo : EIATTR_FRAME_SIZE
	.align		4
.L_19:
        /*000c*/ 	.byte	0x04, 0x11
        /*000e*/ 	.short	(.L_21 - .L_20)
	.align		4
.L_20:
        /*0010*/ 	.word	index@($__internal_2_$__cuda_sm10x_tcgen05_guardrail_trap_unallocated_columns_being_dealloced)
        /*0014*/ 	.word	0x00000000


	//----- nvinfo : EIATTR_FRAME_SIZE
	.align		4
.L_21:
        /*0018*/ 	.byte	0x04, 0x11
        /*001a*/ 	.short	(.L_23 - .L_22)
	.align		4
.L_22:
        /*001c*/ 	.word	index@($__internal_1_$__cuda_sm10x_tcgen05_guardrail_trap_phase_invalid_during_alloc)
        /*0020*/ 	.word	0x00000000


	//----- nvinfo : EIATTR_FRAME_SIZE
	.align		4
.L_23:
        /*0024*/ 	.byte	0x04, 0x11
        /*0026*/ 	.short	(.L_25 - .L_24)
	.align		4
.L_24:
        /*0028*/ 	.word	index@($__internal_0_$__cuda_sm10x_tcgen05_guardrail_trap_col_being_dealloced_not_returned_by_alloc)
        /*002c*/ 	.word	0x00000000


	//----- nvinfo : EIATTR_FRAME_SIZE
	.align		4
.L_25:
        /*0030*/ 	.byte	0x04, 0x11
        /*0032*/ 	.short	(.L_27 - .L_26)
	.align		4
.L_26:
        /*0034*/ 	.word	index@(_ZN7cutlass13device_kernelINS_4gemm6kernel13GemmUniversalIN4cute5tupleIJiiiiEEENS1_10collective13CollectiveMmaINS1_35MainloopSm100TmaUmmaWarpSpecializedILi4ELi2ELi4ENS5_IJNS4_1CILi8EEENSA_ILi1EEESC_EEEEENS5_IJNSA_ILi256EEENSA_ILi128EEESG_EEENS_10bfloat16_tENS5_IJlSC_lEEESI_SJ_NS4_8TiledMMAINS4_8MMA_AtomIJNS4_26SM100_MMA_F16BF16_2x1SM_SSISI_SI_fLi256ELi128ELNS4_4UMMA5MajorE0ELSO_0ELNSN_7ScaleInE0ELSP_0EEEEEENS4_6LayoutINS5_IJSC_SC_SC_EEENS5_IJNSA_ILi0EEESU_SU_EEEEENS5_IJNS4_10UnderscoreESX_SX_EEEEENS4_18SM100_TMA_2SM_LOADENS4_14ComposedLayoutINS4_7SwizzleILi3ELi4ELi3EEENS4_18smem_ptr_flag_bitsILi16EEENSS_INS5_IJSB_NSA_ILi64EEEEEENS5_IJS16_SC_EEEEEEEvNS4_8identityENS4_28SM100_TMA_2SM_LOAD_MULTICASTES1A_vS1B_EENS_8epilogue10collective18CollectiveEpilogueINS1E_23Sm100TmaWarpSpecializedILi4ELi2ELi32ELb1ELb0EEEJNS5_IJSG_SG_SG_EEENS5_IJNSS_ISG_SC_EENSS_INSA_ILi32EEESC_EEEEESI_SJ_SI_SJ_NS1E_6fusion15FusionCallbacksIS1I_NS1O_17LinearCombinationISI_fSI_fLNS_15FloatRoundStyleE2EEES1J_S1N_JEEENS4_5SM1004TMEM4LOAD26SM100_TMEM_LOAD_32dp32b32xENS4_13SM90_TMA_LOADENS11_INS12_ILi2ELi4ELi3EEES15_NSS_INS5_IJSB_S1L_EEENS5_IJS1L_SC_EEEEEEENS4_39AutoVectorizingCopyWithAssumedAlignmentILi128EEENS4_14SM90_TMA_STOREES23_S25_S25_EEEvvEEEEvNT_6ParamsE)
        /*0038*/ 	.word	0x00000000


	//----- nvinfo : EIATTR_MIN_STACK_SIZE
	.align		4
.L_27:
        /*003c*/ 	.byte	0x04, 0x12
        /*003e*/ 	.short	(.L_29 - .L_28)
	.align		4
.L_28:
        /*0040*/ 	.word	index@(_ZN7cutlass13device_kernelINS_4gemm6kernel13GemmUniversalIN4cute5tupleIJiiiiEEENS1_10collective13CollectiveMmaINS1_35MainloopSm100TmaUmmaWarpSpecializedILi4ELi2ELi4ENS5_IJNS4_1CILi8EEENSA_ILi1EEESC_EEEEENS5_IJNSA_ILi256EEENSA_ILi128EEESG_EEENS_10bfloat16_tENS5_IJlSC_lEEESI_SJ_NS4_8TiledMMAINS4_8MMA_AtomIJNS4_26SM100_MMA_F16BF16_2x1SM_SSISI_SI_fLi256ELi128ELNS4_4UMMA5MajorE0ELSO_0ELNSN_7ScaleInE0ELSP_0EEEEEENS4_6LayoutINS5_IJSC_SC_SC_EEENS5_IJNSA_ILi0EEESU_SU_EEEEENS5_IJNS4_10UnderscoreESX_SX_EEEEENS4_18SM100_TMA_2SM_LOADENS4_14ComposedLayoutINS4_7SwizzleILi3ELi4ELi3EEENS4_18smem_ptr_flag_bitsILi16EEENSS_INS5_IJSB_NSA_ILi64EEEEEENS5_IJS16_SC_EEEEEEEvNS4_8identityENS4_28SM100_TMA_2SM_LOAD_MULTICASTES1A_vS1B_EENS_8epilogue10collective18CollectiveEpilogueINS1E_23Sm100TmaWarpSpecializedILi4ELi2ELi32ELb1ELb0EEEJNS5_IJSG_SG_SG_EEENS5_IJNSS_ISG_SC_EENSS_INSA_ILi32EEESC_EEEEESI_SJ_SI_SJ_NS1E_6fusion15FusionCallbacksIS1I_NS1O_17LinearCombinationISI_fSI_fLNS_15FloatRoundStyleE2EEES1J_S1N_JEEENS4_5SM1004TMEM4LOAD26SM100_TMEM_LOAD_32dp32b32xENS4_13SM90_TMA_LOADENS11_INS12_ILi2ELi4ELi3EEES15_NSS_INS5_IJSB_S1L_EEENS5_IJS1L_SC_EEEEEEENS4_39AutoVectorizingCopyWithAssumedAlignmentILi128EEENS4_14SM90_TMA_STOREES23_S25_S25_EEEvvEEEEvNT_6ParamsE)
        /*0044*/ 	.word	0x00000000
.L_29:


//--------------------- .nv.compat                --------------------------
	.section	.nv.compat,"",@"SHT_CUDA_COMPAT_INFO"
	.align	4
        /*0000*/ 	.byte	0x02, 0x09, 0x01, 0x00, 0x02, 0x02, 0x02, 0x00, 0x02, 0x05, 0x05, 0x00, 0x03, 0x07, 0x01, 0x01
        /*0010*/ 	.byte	0x02, 0x03, 0x01, 0x00, 0x02, 0x06, 0x01, 0x00, 0x04, 0x0b, 0x08, 0x00, 0x09, 0x00, 0x00, 0x00
        /*0020*/ 	.byte	0x00, 0x00, 0x00, 0x00


//--------------------- .nv.info._ZN7cutlass13device_kernelINS_4gemm6kernel13GemmUniversalIN4cute5tupleIJiiiiEEENS1_10collective13CollectiveMmaINS1_35MainloopSm100TmaUmmaWarpSpecializedILi4ELi2ELi4ENS5_IJNS4_1CILi8EEENSA_ILi1EEESC_EEEEENS5_IJNSA_ILi256EEENSA_ILi128EEESG_EEENS_10bfloat16_tENS5_IJlSC_lEEESI_SJ_NS4_8TiledMMAINS4_8MMA_AtomIJNS4_26SM100_MMA_F16BF16_2x1SM_SSISI_SI_fLi256ELi128ELNS4_4UMMA5MajorE0ELSO_0ELNSN_7ScaleInE0ELSP_0EEEEEENS4_6LayoutINS5_IJSC_SC_SC_EEENS5_IJNSA_ILi0EEESU_SU_EEEEENS5_IJNS4_10UnderscoreESX_SX_EEEEENS4_18SM100_TMA_2SM_LOADENS4_14ComposedLayoutINS4_7SwizzleILi3ELi4ELi3EEENS4_18smem_ptr_flag_bitsILi16EEENSS_INS5_IJSB_NSA_ILi64EEEEEENS5_IJS16_SC_EEEEEEEvNS4_8identityENS4_28SM100_TMA_2SM_LOAD_MULTICASTES1A_vS1B_EENS_8epilogue10collective18CollectiveEpilogueINS1E_23Sm100TmaWarpSpecializedILi4ELi2ELi32ELb1ELb0EEEJNS5_IJSG_SG_SG_EEENS5_IJNSS_ISG_SC_EENSS_INSA_ILi32EEESC_EEEEESI_SJ_SI_SJ_NS1E_6fusion15FusionCallbacksIS1I_NS1O_17LinearCombinationISI_fSI_fLNS_15FloatRoundStyleE2EEES1J_S1N_JEEENS4_5SM1004TMEM4LOAD26SM100_TMEM_LOAD_32dp32b32xENS4_13SM90_TMA_LOADENS11_INS12_ILi2ELi4ELi3EEES15_NSS_INS5_IJSB_S1L_EEENS5_IJS1L_SC_EEEEEEENS4_39AutoVectorizingCopyWithAssumedAlignmentILi128EEENS4_14SM90_TMA_STOREES23_S25_S25_EEEvvEEEEvNT_6ParamsE --------------------------
	.section	.nv.info._ZN7cutlass13device_kernelINS_4gemm6kernel13GemmUniversalIN4cute5tupleIJiiiiEEENS1_10collective13CollectiveMmaINS1_35MainloopSm100TmaUmmaWarpSpecializedILi4ELi2ELi4ENS5_IJNS4_1CILi8EEENSA_ILi1EEESC_EEEEENS5_IJNSA_ILi256EEENSA_ILi128EEESG_EEENS_10bfloat16_tENS5_IJlSC_lEEESI_SJ_NS4_8TiledMMAINS4_8MMA_AtomIJNS4_26SM100_MMA_F16BF16_2x1SM_SSISI_SI_fLi256ELi128ELNS4_4UMMA5MajorE0ELSO_0ELNSN_7ScaleInE0ELSP_0EEEEEENS4_6LayoutINS5_IJSC_SC_SC_EEENS5_IJNSA_ILi0EEESU_SU_EEEEENS5_IJNS4_10UnderscoreESX_SX_EEEEENS4_18SM100_TMA_2SM_LOADENS4_14ComposedLayoutINS4_7SwizzleILi3ELi4ELi3EEENS4_18smem_ptr_flag_bitsILi16EEENSS_INS5_IJSB_NSA_ILi64EEEEEENS5_IJS16_SC_EEEEEEEvNS4_8identityENS4_28SM100_TMA_2SM_LOAD_MULTICASTES1A_vS1B_EENS_8epilogue10collective18CollectiveEpilogueINS1E_23Sm100TmaWarpSpecializedILi4ELi2ELi32ELb1ELb0EEEJNS5_IJSG_SG_SG_EEENS5_IJNSS_ISG_SC_EENSS_INSA_ILi32EEESC_EEEEESI_SJ_SI_SJ_NS1E_6fusion15FusionCallbacksIS1I_NS1O_17LinearCombinationISI_fSI_fLNS_15FloatRoundStyleE2EEES1J_S1N_JEEENS4_5SM1004TMEM4LOAD26SM100_TMEM_LOAD_32dp32b32xENS4_13SM90_TMA_LOADENS11_INS12_ILi2ELi4ELi3EEES15_NSS_INS5_IJSB_S1L_EEENS5_IJS1L_SC_EEEEEEENS4_39AutoVectorizingCopyWithAssumedAlignmentILi128EEENS4_14SM90_TMA_STOREES23_S25_S25_EEEvvEEEEvNT_6ParamsE,"",@"SHT_CUDA_INFO"
	.sectionflags	@""
	.align	4


	//----- nvinfo : EIATTR_CUDA_API_VERSION
	.align		4
        /*0000*/ 	.byte	0x04, 0x37
        /*0002*/ 	.short	(.L_31 - .L_30)
.L_30:
        /*0004*/ 	.word	0x00000082


	//----- nvinfo : EIATTR_KPARAM_INFO
	.align		4
.L_31:
        /*0008*/ 	.byte	0x04, 0x17
        /*000a*/ 	.short	(.L_33 - .L_32)
.L_32:
        /*000c*/ 	.word	0x00000000
        /*0010*/ 	.short	0x0000
        /*0012*/ 	.short	0x0000
        /*0014*/ 	.byte	0x00, 0xf0, 0x01, 0x20


	//----- nvinfo : EIATTR_AT_ENTRY_FRAGMENTS
	.align		4
.L_33:
        /*0018*/ 	.byte	0x04, 0x4f
        /*001a*/ 	.short	(.L_35 - .L_34)


	//   ....[0]....
.L_34:
        /*001c*/ 	.word	0x00000007


	//----- nvinfo : EIATTR_RESERVED_SMEM_USED
	.align		4
.L_35:
        /*0020*/ 	.byte	0x01, 0x41
	.zero		2


	//----- nvinfo : EIATTR_SPARSE_MMA_MASK
	.align		4
        /*0024*/ 	.byte	0x03, 0x50
        /*0026*/ 	.short	0x0000


	//----- nvinfo : EIATTR_TCGEN05_2CTA_USED
	.align		4
        /*0028*/ 	.byte	0x01, 0x52
	.zero		2


	//----- nvinfo : EIATTR_MAXREG_COUNT
	.align		4
        /*002c*/ 	.byte	0x03, 0x1b
        /*002e*/ 	.short	0x00ff


	//----- nvinfo : EIATTR_NUM_BARRIERS
	.align		4
        /*0030*/ 	.byte	0x02, 0x4c
        /*0032*/ 	.byte	0x07
	.zero		1


	//----- nvinfo : EIATTR_EXTERNS
	.align		4
        /*0034*/ 	.byte	0x04, 0x0f
        /*0036*/ 	.short	(.L_37 - .L_36)


	//   ....[0]....
	.align		4
.L_36:
        /*0038*/ 	.word	index@(__assertfail)


	//----- nvinfo : EIATTR_MERCURY_ISA_VERSION
	.align		4
.L_37:
        /*003c*/ 	.byte	0x03, 0x5f
        /*003e*/ 	.short	0x0101


	//----- nvinfo : EIATTR_INT_WARP_WIDE_INSTR_OFFSETS
	.align		4
        /*0040*/ 	.byte	0x04, 0x31
        /*0042*/ 	.short	(.L_39 - .L_38)


	//   ....[0]....
.L_38:
        /*0044*/ 	.word	0x00000d70


	//   ....[1]....
        /*0048*/ 	.word	0x00000e10


	//   ....[2]....
        /*004c*/ 	.word	0x000046e0


	//   ....[3]....
        /*0050*/ 	.word	0x00004700


	//   ....[4]....
        /*0054*/ 	.word	0x00004730


	//   ....[5]....
        /*0058*/ 	.word	0x000052f0


	//   ....[6]....
        /*005c*/ 	.word	0x00005350


	//   ....[7]....
        /*0060*/ 	.word	0x00005440


	//   ....[8]....
        /*0064*/ 	.word	0x000054c0


	//   ....[9]....
        /*0068*/ 	.word	0x000055c0


	//   ....[10]....
        /*006c*/ 	.word	0x00005650


	//   ....[11]....
        /*0070*/ 	.word	0x00005750


	//   ....[12]....
        /*0074*/ 	.word	0x00005800


	//----- nvinfo : EIATTR_COOP_GROUP_MASK_REGIDS
	.align		4
.L_39:
        /*0078*/ 	.byte	0x04, 0x29
        /*007a*/ 	.short	(.L_41 - .L_40)


	//   ....[0]....
.L_40:
        /*007c*/ 	.word	0xffffffff


	//   ....[1]....
        /*0080*/ 	.word	0xffffffff


	//   ....[2]....
        /*0084*/ 	.word	0xffffffff


	//   ....[3]....
        /*0088*/ 	.word	0xffffffff


	//   ....[4]....
        /*008c*/ 	.word	0xffffffff


	//   ....[5]....
        /*0090*/ 	.word	0xffffffff


	//   ....[6]....
        /*0094*/ 	.word	0xffffffff


	//   ....[7]....
        /*0098*/ 	.word	0xffffffff


	//   ....[8]....
        /*009c*/ 	.word	0xffffffff


	//   ....[9]....
        /*00a0*/ 	.word	0xffffffff


	//   ....[10]....
        /*00a4*/ 	.word	0xffffffff


	//   ....[11]....
        /*00a8*/ 	.word	0xffffffff


	//   ....[12]....
        /*00ac*/ 	.word	0xffffffff


	//   ....[13]....
        /*00b0*/ 	.word	0xffffffff


	//----- nvinfo : EIATTR_COOP_GROUP_INSTR_OFFSETS
	.align		4
.L_41:
        /*00b4*/ 	.byte	0x04, 0x28
        /*00b6*/ 	.short	(.L_43 - .L_42)


	//   ....[0]....
.L_42:
        /*00b8*/ 	.word	0x000000b0


	//   ....[1]....
        /*00bc*/ 	.word	0x00000520


	//   ....[2]....
        /*00c0*/ 	.word	0x000006e0


	//   ....[3]....
        /*00c4*/ 	.word	0x00000870


	//   ....[4]....
        /*00c8*/ 	.word	0x00000960


	//   ....[5]....
        /*00cc*/ 	.word	0x00000ac0


	//   ....[6]....
        /*00d0*/ 	.word	0x00000c50


	//   ....[7]....
        /*00d4*/ 	.word	0x00000e90


	//   ....[8]....
        /*00d8*/ 	.word	0x00002450


	//   ....[9]....
        /*00dc*/ 	.word	0x00003300


	//   ....[10]....
        /*00e0*/ 	.word	0x000037d0


	//   ....[11]....
        /*00e4*/ 	.word	0x00003800


	//   ....[12]....
        /*00e8*/ 	.word	0x000045e0


	//   ....[13]....
        /*00ec*/ 	.word	0x000047f0


	//----- nvinfo : EIATTR_VRC_CTA_INIT_COUNT
	.align		4
.L_43:
        /*00f0*/ 	.byte	0x02, 0x4a
        /*00f2*/ 	.byte	0x80
	.zero		1


	//----- nvinfo : EIATTR_SYSCALL_OFFSETS
	.align		4
        /*00f4*/ 	.byte	0x04, 0x46
        /*00f6*/ 	.short	(.L_45 - .L_44)


	//   ....[0]....
.L_44:
        /*00f8*/ 	.word	0x00006450


	//   ....[1]....
        /*00fc*/ 	.word	0x00006540


	//   ....[2]....
        /*0100*/ 	.word	0x00006d10


	//   ....[3]....
        /*0104*/ 	.word	0x00007990


	//   ....[4]....
        /*0108*/ 	.word	0x000085f0


	//   ....[5]....
        /*010c*/ 	.word	0x00009250


	//----- nvinfo : EIATTR_MBARRIER_INSTR_OFFSETS
	.align		4
.L_45:
        /*0110*/ 	.byte	0x04, 0x39
        /*0112*/ 	.short	(.L_47 - .L_46)


	//   ....[0]....
.L_46:
        /*0114*/ 	.word	0x00000650
        /*0118*/ 	.word	0x000000ff
        /*011c*/ 	.word	0x00000000
        /*0120*/ 	.short	0x0100
        /*0122*/ 	.byte	0x04
	.zero		1


	//   ....[1]....
        /*0124*/ 	.word	0x00000660
        /*0128*/ 	.word	0x000000ff
        /*012c*/ 	.word	0x00000020
        /*0130*/ 	.short	0x0100
        /*0132*/ 	.byte	0x04
	.zero		1


	//   ....[2]....
        /*0134*/ 	.word	0x00000670
        /*0138*/ 	.word	0x000000ff
        /*013c*/ 	.word	0x00000008
        /*0140*/ 	.short	0x0100
        /*0142*/ 	.byte	0x04
	.zero		1


	//   ....[3]....
        /*0144*/ 	.word	0x00000680
        /*0148*/ 	.word	0x000000ff
        /*014c*/ 	.word	0x00000028
        /*0150*/ 	.short	0x0100
        /*0152*/ 	.byte	0x04
	.zero		1


	//   ....[4]....
        /*0154*/ 	.word	0x00000690
        /*0158*/ 	.word	0x000000ff
        /*015c*/ 	.word	0x00000010
        /*0160*/ 	.short	0x0100
        /*0162*/ 	.byte	0x04
	.zero		1


	//   ....[5]....
        /*0164*/ 	.word	0x000006a0
        /*0168*/ 	.word	0x000000ff
        /*016c*/ 	.word	0x00000030
        /*0170*/ 	.short	0x0100
        /*0172*/ 	.byte	0x04
	.zero		1


	//   ....[6]....
        /*0174*/ 	.word	0x000006b0
        /*0178*/ 	.word	0x000000ff
        /*017c*/ 	.word	0x00000018
        /*0180*/ 	.short	0x0100
        /*0182*/ 	.byte	0x04
	.zero		1


	//   ....[7]....
        /*0184*/ 	.word	0x000006c0
        /*0188*/ 	.word	0x000000ff
        /*018c*/ 	.word	0x00000038
        /*0190*/ 	.short	0x0100
        /*0192*/ 	.byte	0x04
	.zero		1


	//   ....[8]....
        /*0194*/ 	.word	0x000007e0
        /*0198*/ 	.word	0x000000ff
        /*019c*/ 	.word	0x00000040
        /*01a0*/ 	.short	0x0100
        /*01a2*/ 	.byte	0x04
	.zero		1


	//   ....[9]....
        /*01a4*/ 	.word	0x000007f0
        /*01a8*/ 	.word	0x000000ff
        /*01ac*/ 	.word	0x00000060
        /*01b0*/ 	.short	0x0100
        /*01b2*/ 	.byte	0x04
	.zero		1


	//   ....[10]....
        /*01b4*/ 	.word	0x00000800
        /*01b8*/ 	.word	0x000000ff
        /*01bc*/ 	.word	0x00000048
        /*01c0*/ 	.short	0x0100
        /*01c2*/ 	.byte	0x04
	.zero		1


	//   ....[11]....
        /*01c4*/ 	.word	0x00000810
        /*01c8*/ 	.word	0x000000ff
        /*01cc*/ 	.word	0x00000068
        /*01d0*/ 	.short	0x0100
        /*01d2*/ 	.byte	0x04
	.zero		1


	//   ....[12]....
        /*01d4*/ 	.word	0x00000820
        /*01d8*/ 	.word	0x000000ff
        /*01dc*/ 	.word	0x00000050
        /*01e0*/ 	.short	0x0100
        /*01e2*/ 	.byte	0x04
	.zero		1


	//   ....[13]....
        /*01e4*/ 	.word	0x00000830
        /*01e8*/ 	.word	0x000000ff
        /*01ec*/ 	.word	0x00000070
        /*01f0*/ 	.short	0x0100
        /*01f2*/ 	.byte	0x04
	.zero		1


	//   ....[14]....
        /*01f4*/ 	.word	0x00000840
        /*01f8*/ 	.word	0x000000ff
        /*01fc*/ 	.word	0x00000058
        /*0200*/ 	.short	0x0100
        /*0202*/ 	.byte	0x04
	.zero		1


	//   ....[15]....
        /*0204*/ 	.word	0x00000850
        /*0208*/ 	.word	0x000000ff
        /*020c*/ 	.word	0x00000078
        /*0210*/ 	.short	0x0100
        /*0212*/ 	.byte	0x04
	.zero		1


	//   ....[16]....
        /*0214*/ 	.word	0x00000930
        /*0218*/ 	.word	0x000000ff
        /*021c*/ 	.word	0x00000080
        /*0220*/ 	.short	0x0100
        /*0222*/ 	.byte	0x06
	.zero		1


	//   ....[17]....
        /*0224*/ 	.word	0x00000940
        /*0228*/ 	.word	0x000000ff
        /*022c*/ 	.word	0x00000088
        /*0230*/ 	.short	0x0100
        /*0232*/ 	.byte	0x06
	.zero		1


	//   ....[18]....
        /*0234*/ 	.word	0x00000a70
        /*0238*/ 	.word	0x000000ff
        /*023c*/ 	.word	0x00000090
        /*0240*/ 	.short	0x0100
        /*0242*/ 	.byte	0x06
	.zero		1


	//   ....[19]....
        /*0244*/ 	.word	0x00000a80
        /*0248*/ 	.word	0x000000ff
        /*024c*/ 	.word	0x000000a0
        /*0250*/ 	.short	0x0100
        /*0252*/ 	.byte	0x06
	.zero		1


	//   ....[20]....
        /*0254*/ 	.word	0x00000a90
        /*0258*/ 	.word	0x000000ff
        /*025c*/ 	.word	0x00000098
        /*0260*/ 	.short	0x0100
        /*0262*/ 	.byte	0x06
	.zero		1


	//   ....[21]....
        /*0264*/ 	.word	0x00000aa0
        /*0268*/ 	.word	0x000000ff
        /*026c*/ 	.word	0x000000a8
        /*0270*/ 	.short	0x0100
        /*0272*/ 	.byte	0x06
	.zero		1


	//   ....[22]....
        /*0274*/ 	.word	0x00000bc0
        /*0278*/ 	.word	0x000000ff
        /*027c*/ 	.word	0x000000b0
        /*0280*/ 	.short	0x0100
        /*0282*/ 	.byte	0x04
	.zero		1


	//   ....[23]....
        /*0284*/ 	.word	0x00000bd0
        /*0288*/ 	.word	0x000000ff
        /*028c*/ 	.word	0x000000d0
        /*0290*/ 	.short	0x0100
        /*0292*/ 	.byte	0x04
	.zero		1


	//   ....[24]....
        /*0294*/ 	.word	0x00000be0
        /*0298*/ 	.word	0x000000ff
        /*029c*/ 	.word	0x000000b8
        /*02a0*/ 	.short	0x0100
        /*02a2*/ 	.byte	0x04
	.zero		1


	//   ....[25]....
        /*02a4*/ 	.word	0x00000bf0
        /*02a8*/ 	.word	0x000000ff
        /*02ac*/ 	.word	0x000000d8
        /*02b0*/ 	.short	0x0100
        /*02b2*/ 	.byte	0x04
	.zero		1


	//   ....[26]....
        /*02b4*/ 	.word	0x00000c00
        /*02b8*/ 	.word	0x000000ff
        /*02bc*/ 	.word	0x000000c0
        /*02c0*/ 	.short	0x0100
        /*02c2*/ 	.byte	0x04
	.zero		1


	//   ....[27]....
        /*02c4*/ 	.word	0x00000c10
        /*02c8*/ 	.word	0x000000ff
        /*02cc*/ 	.word	0x000000e0
        /*02d0*/ 	.short	0x0100
        /*02d2*/ 	.byte	0x04
	.zero		1


	//   ....[28]....
        /*02d4*/ 	.word	0x00000c20
        /*02d8*/ 	.word	0x000000ff
        /*02dc*/ 	.word	0x000000c8
        /*02e0*/ 	.short	0x0100
        /*02e2*/ 	.byte	0x04
	.zero		1


	//   ....[29]....
        /*02e4*/ 	.word	0x00000c30
        /*02e8*/ 	.word	0x000000ff
        /*02ec*/ 	.word	0x000000e8
        /*02f0*/ 	.short	0x0100
        /*02f2*/ 	.byte	0x04
	.zero		1


	//   ....[30]....
        /*02f4*/ 	.word	0x00000d20
        /*02f8*/ 	.word	0x000000ff
        /*02fc*/ 	.word	0x000000f0
        /*0300*/ 	.short	0x0100
        /*0302*/ 	.byte	0x04
	.zero		1


	//   ....[31]....
        /*0304*/ 	.word	0x00000d30
        /*0308*/ 	.word	0x000000ff
        /*030c*/ 	.word	0x00000100
        /*0310*/ 	.short	0x0100
        /*0312*/ 	.byte	0x04
	.zero		1


	//   ....[32]....
        /*0314*/ 	.word	0x00000d40
        /*0318*/ 	.word	0x000000ff
        /*031c*/ 	.word	0x000000f8
        /*0320*/ 	.short	0x0100
        /*0322*/ 	.byte	0x04
	.zero		1


	//   ....[33]....
        /*0324*/ 	.word	0x00000d50
        /*0328*/ 	.word	0x000000ff
        /*032c*/ 	.word	0x00000108
        /*0330*/ 	.short	0x0100
        /*0332*/ 	.byte	0x04
	.zero		1


	//   ....[34]....
        /*0334*/ 	.word	0x00000e50
        /*0338*/ 	.word	0x000000ff
        /*033c*/ 	.word	0x00000110
        /*0340*/ 	.short	0x0100
        /*0342*/ 	.byte	0x06
	.zero		1


	//   ....[35]....
        /*0344*/ 	.word	0x00001aa0
        /*0348*/ 	.word	0x00000003
        /*034c*/ 	.word	0x00000100
        /*0350*/ 	.short	0x010a
        /*0352*/ 	.byte	0xff
	.zero		1


	//   ....[36]....
        /*0354*/ 	.word	0x00001ad0
        /*0358*/ 	.word	0x00000003
        /*035c*/ 	.word	0x000000f0
        /*0360*/ 	.short	0x0101
        /*0362*/ 	.byte	0xff
	.zero		1


	//   ....[37]....
        /*0364*/ 	.word	0x00001b90
        /*0368*/ 	.word	0x000000ff
        /*036c*/ 	.word	0x00000020
        /*0370*/ 	.short	0x010a
        /*0372*/ 	.byte	0x04
	.zero		1


	//   ....[38]....
        /*0374*/ 	.word	0x00001c60
        /*0378*/ 	.word	0x000000ff
        /*037c*/ 	.word	0x00000020
        /*0380*/ 	.short	0x010a
        /*0382*/ 	.byte	0x21
	.zero		1


	//   ....[39]....
        /*0384*/ 	.word	0x00001e10
        /*0388*/ 	.word	0x000000ff
        /*038c*/ 	.word	0x00000020
        /*0390*/ 	.short	0x010a
        /*0392*/ 	.byte	0x05
	.zero		1


	//   ....[40]....
        /*0394*/ 	.word	0x00001ff0
        /*0398*/ 	.word	0x000000ff
        /*039c*/ 	.word	0x00000088
        /*03a0*/ 	.short	0x0101
        /*03a2*/ 	.byte	0x0e
	.zero		1


	//   ....[41]....
        /*03a4*/ 	.word	0x00002010
        /*03a8*/ 	.word	0x000000ff
        /*03ac*/ 	.word	0x00000020
        /*03b0*/ 	.short	0x010a
        /*03b2*/ 	.byte	0x04
	.zero		1


	//   ....[42]....
        /*03b4*/ 	.word	0x00002090
        /*03b8*/ 	.word	0x000000ff
        /*03bc*/ 	.word	0x00000020
        /*03c0*/ 	.short	0x010a
        /*03c2*/ 	.byte	0x07
	.zero		1


	//   ....[43]....
        /*03c4*/ 	.word	0x000021d0
        /*03c8*/ 	.word	0x000000ff
        /*03cc*/ 	.word	0x00000020
        /*03d0*/ 	.short	0x010a
        /*03d2*/ 	.byte	0x04
	.zero		1


	//   ....[44]....
        /*03d4*/ 	.word	0x00002480
        /*03d8*/ 	.word	0x00000003
        /*03dc*/ 	.word	0x00000090
        /*03e0*/ 	.short	0x010a
        /*03e2*/ 	.byte	0xff
	.zero		1


	//   ....[45]....
        /*03e4*/ 	.word	0x000025d0
        /*03e8*/ 	.word	0x00000000
        /*03ec*/ 	.word	0x00000000
        /*03f0*/ 	.short	0x0101
        /*03f2*/ 	.byte	0xff
	.zero		1


	//   ....[46]....
        /*03f4*/ 	.word	0x00002b80
        /*03f8*/ 	.word	0x000000ff
        /*03fc*/ 	.word	0x00000000
        /*0400*/ 	.short	0x010a
        /*0402*/ 	.byte	0x04
	.zero		1


	//   ....[47]....
        /*0404*/ 	.word	0x00002c10
        /*0408*/ 	.word	0x000000ff
        /*040c*/ 	.word	0x00000000
        /*0410*/ 	.short	0x010a
        /*0412*/ 	.byte	0x05
	.zero		1


	//   ....[48]....
        /*0414*/ 	.word	0x00002ca0
        /*0418*/ 	.word	0x000000ff
        /*041c*/ 	.word	0x00000000
        /*0420*/ 	.short	0x010a
        /*0422*/ 	.byte	0x05
	.zero		1


	//   ....[49]....
        /*0424*/ 	.word	0x00002d40
        /*0428*/ 	.word	0x00000000
        /*042c*/ 	.word	0x00000000
        /*0430*/ 	.short	0x010a
        /*0432*/ 	.byte	0xff
	.zero		1


	//   ....[50]....
        /*0434*/ 	.word	0x00002e60
        /*0438*/ 	.word	0x00000002
        /*043c*/ 	.word	0x000000f0
        /*0440*/ 	.short	0x010a
        /*0442*/ 	.byte	0xff
	.zero		1


	//   ....[51]....
        /*0444*/ 	.word	0x00002ec0
        /*0448*/ 	.word	0x00000004
        /*044c*/ 	.word	0x00000000
        /*0450*/ 	.short	0x0101
        /*0452*/ 	.byte	0xff
	.zero		1


	//   ....[52]....
        /*0454*/ 	.word	0x00002ee0
        /*0458*/ 	.word	0x000000ff
        /*045c*/ 	.word	0x000000a0
        /*0460*/ 	.short	0x010a
        /*0462*/ 	.byte	0x04
	.zero		1


	//   ....[53]....
        /*0464*/ 	.word	0x00003000
        /*0468*/ 	.word	0x00000002
        /*046c*/ 	.word	0x00000090
        /*0470*/ 	.short	0x010a
        /*0472*/ 	.byte	0xff
	.zero		1


	//   ....[54]....
        /*0474*/ 	.word	0x00003110
        /*0478*/ 	.word	0x00000002
        /*047c*/ 	.word	0x00000000
        /*0480*/ 	.short	0x0101
        /*0482*/ 	.byte	0xff
	.zero		1


	//   ....[55]....
        /*0484*/ 	.word	0x000031a0
        /*0488*/ 	.word	0x000000ff
        /*048c*/ 	.word	0x000000a0
        /*0490*/ 	.short	0x0106
        /*0492*/ 	.byte	0x04
	.zero		1


	//   ....[56]....
        /*0494*/ 	.word	0x000031c0
        /*0498*/ 	.word	0x000000ff
        /*049c*/ 	.word	0x000000a0
        /*04a0*/ 	.short	0x010a
        /*04a2*/ 	.byte	0x04
	.zero		1


	//   ....[57]....
        /*04a4*/ 	.word	0x00003250
        /*04a8*/ 	.word	0x000000ff
        /*04ac*/ 	.word	0x000000a0
        /*04b0*/ 	.short	0x0106
        /*04b2*/ 	.byte	0x07
	.zero		1


	//   ....[58]....
        /*04b4*/ 	.word	0x00003290
        /*04b8*/ 	.word	0x00000000
        /*04bc*/ 	.word	0x000000a0
        /*04c0*/ 	.short	0x010a
        /*04c2*/ 	.byte	0xff
	.zero		1


	//   ....[59]....
        /*04c4*/ 	.word	0x000034d0
        /*04c8*/ 	.word	0x000000ff
        /*04cc*/ 	.word	0x00000008
        /*04d0*/ 	.short	0x010a
        /*04d2*/ 	.byte	0x05
	.zero		1


	//   ....[60]....
        /*04d4*/ 	.word	0x000034f0
        /*04d8*/ 	.word	0x000000ff
        /*04dc*/ 	.word	0x00000008
        /*04e0*/ 	.short	0x010a
        /*04e2*/ 	.byte	0x05
	.zero		1


	//   ....[61]....
        /*04e4*/ 	.word	0x00003680
        /*04e8*/ 	.word	0x000000ff
        /*04ec*/ 	.word	0x00000008
        /*04f0*/ 	.short	0x010a
        /*04f2*/ 	.byte	0x05
	.zero		1


	//   ....[62]....
        /*04f4*/ 	.word	0x000036a0
        /*04f8*/ 	.word	0x000000ff
        /*04fc*/ 	.word	0x00000008
        /*0500*/ 	.short	0x010a
        /*0502*/ 	.byte	0x05
	.zero		1


	//   ....[63]....
        /*0504*/ 	.word	0x00003760
        /*0508*/ 	.word	0x000000ff
        /*050c*/ 	.word	0x00000000
        /*0510*/ 	.short	0x0101
        /*0512*/ 	.byte	0x04
	.zero		1


	//   ....[64]....
        /*0514*/ 	.word	0x00003b20
        /*0518*/ 	.word	0x00000000
        /*051c*/ 	.word	0x00000090
        /*0520*/ 	.short	0x010a
        /*0522*/ 	.byte	0xff
	.zero		1


	//   ....[65]....
        /*0524*/ 	.word	0x00003be0
        /*0528*/ 	.word	0x00000000
        /*052c*/ 	.word	0x00000000
        /*0530*/ 	.short	0x0101
        /*0532*/ 	.byte	0xff
	.zero		1


	//   ....[66]....
        /*0534*/ 	.word	0x00003ca0
        /*0538*/ 	.word	0x000000ff
        /*053c*/ 	.word	0x00000000
        /*0540*/ 	.short	0x010a
        /*0542*/ 	.byte	0x04
	.zero		1


	//   ....[67]....
        /*0544*/ 	.word	0x00003cb0
        /*0548*/ 	.word	0x000000ff
        /*054c*/ 	.word	0x000000d0
        /*0550*/ 	.short	0x010a
        /*0552*/ 	.byte	0x2e
	.zero		1


	//   ....[68]....
        /*0554*/ 	.word	0x00003d60
        /*0558*/ 	.word	0x000000ff
        /*055c*/ 	.word	0x00000000
        /*0560*/ 	.short	0x010a
        /*0562*/ 	.byte	0x07
	.zero		1


	//   ....[69]....
        /*0564*/ 	.word	0x00003e90
        /*0568*/ 	.word	0x000000ff
        /*056c*/ 	.word	0x00000000
        /*0570*/ 	.short	0x010a
        /*0572*/ 	.byte	0x04
	.zero		1


	//   ....[70]....
        /*0574*/ 	.word	0x000042d0
        /*0578*/ 	.word	0x000000ff
        /*057c*/ 	.word	0x00000000
        /*0580*/ 	.short	0x010a
        /*0582*/ 	.byte	0x04
	.zero		1


	//   ....[71]....
        /*0584*/ 	.word	0x00004360
        /*0588*/ 	.word	0x000000ff
        /*058c*/ 	.word	0x00000000
        /*0590*/ 	.short	0x010a
        /*0592*/ 	.byte	0x05
	.zero		1


	//   ....[72]....
        /*0594*/ 	.word	0x000043f0
        /*0598*/ 	.word	0x000000ff
        /*059c*/ 	.word	0x00000000
        /*05a0*/ 	.short	0x010a
        /*05a2*/ 	.byte	0x05
	.zero		1


	//   ....[73]....
        /*05a4*/ 	.word	0x00004490
        /*05a8*/ 	.word	0x00000000
        /*05ac*/ 	.word	0x00000000
        /*05b0*/ 	.short	0x010a
        /*05b2*/ 	.byte	0xff
	.zero		1


	//   ....[74]....
        /*05b4*/ 	.word	0x000044d0
        /*05b8*/ 	.word	0x00000000
        /*05bc*/ 	.word	0x00000000
        /*05c0*/ 	.short	0x010a
        /*05c2*/ 	.byte	0xff
	.zero		1


	//   ....[75]....
        /*05c4*/ 	.word	0x00004540
        /*05c8*/ 	.word	0x000000ff
        /*05cc*/ 	.word	0x00000000
        /*05d0*/ 	.short	0x0101
        /*05d2*/ 	.byte	0x04
	.zero		1


	//   ....[76]....
        /*05d4*/ 	.word	0x00004580
        /*05d8*/ 	.word	0x000000ff
        /*05dc*/ 	.word	0x00000110
        /*05e0*/ 	.short	0x010a
        /*05e2*/ 	.byte	0x29
	.zero		1


	//   ....[77]....
        /*05e4*/ 	.word	0x000045d0
        /*05e8*/ 	.word	0x000000ff
        /*05ec*/ 	.word	0x00000000
        /*05f0*/ 	.short	0x0101
        /*05f2*/ 	.byte	0x04
	.zero		1


	//   ....[78]....
        /*05f4*/ 	.word	0x00004ab0
        /*05f8*/ 	.word	0x00000008
        /*05fc*/ 	.word	0x00000090
        /*0600*/ 	.short	0x010a
        /*0602*/ 	.byte	0xff
	.zero		1


	//   ....[79]....
        /*0604*/ 	.word	0x00004c20
        /*0608*/ 	.word	0x00000000
        /*060c*/ 	.word	0x00000000
        /*0610*/ 	.short	0x0101
        /*0612*/ 	.byte	0xff
	.zero		1


	//   ....[80]....
        /*0614*/ 	.word	0x00005100
        /*0618*/ 	.word	0x000000ff
        /*061c*/ 	.word	0x00000088
        /*0620*/ 	.short	0x010a
        /*0622*/ 	.byte	0x15
	.zero		1


	//   ....[81]....
        /*0624*/ 	.word	0x00005290
        /*0628*/ 	.word	0x000000ff
        /*062c*/ 	.word	0x00000060
        /*0630*/ 	.short	0x010a
        /*0632*/ 	.byte	0x15
	.zero		1


	//   ....[82]....
        /*0634*/ 	.word	0x000053e0
        /*0638*/ 	.word	0x000000ff
        /*063c*/ 	.word	0x00000040
        /*0640*/ 	.short	0x010b
        /*0642*/ 	.byte	0x15
	.zero		1


	//   ....[83]....
        /*0644*/ 	.word	0x00005400
        /*0648*/ 	.word	0x000000ff
        /*064c*/ 	.word	0x00000000
        /*0650*/ 	.short	0x0101
        /*0652*/ 	.byte	0x04
	.zero		1


	//   ....[84]....
        /*0654*/ 	.word	0x00005410
        /*0658*/ 	.word	0x000000ff
        /*065c*/ 	.word	0x00000068
        /*0660*/ 	.short	0x010a
        /*0662*/ 	.byte	0x15
	.zero		1


	//   ....[85]....
        /*0664*/ 	.word	0x00005560
        /*0668*/ 	.word	0x000000ff
        /*066c*/ 	.word	0x00000048
        /*0670*/ 	.short	0x010b
        /*0672*/ 	.byte	0x15
	.zero		1


	//   ....[86]....
        /*0674*/ 	.word	0x00005580
        /*0678*/ 	.word	0x000000ff
        /*067c*/ 	.word	0x00000000
        /*0680*/ 	.short	0x0101
        /*0682*/ 	.byte	0x04
	.zero		1


	//   ....[87]....
        /*0684*/ 	.word	0x00005590
        /*0688*/ 	.word	0x000000ff
        /*068c*/ 	.word	0x00000070
        /*0690*/ 	.short	0x010a
        /*0692*/ 	.byte	0x15
	.zero		1


	//   ....[88]....
        /*0694*/ 	.word	0x000056f0
        /*0698*/ 	.word	0x000000ff
        /*069c*/ 	.word	0x00000050
        /*06a0*/ 	.short	0x010b
        /*06a2*/ 	.byte	0x15
	.zero		1


	//   ....[89]....
        /*06a4*/ 	.word	0x00005710
        /*06a8*/ 	.word	0x000000ff
        /*06ac*/ 	.word	0x00000000
        /*06b0*/ 	.short	0x0101
        /*06b2*/ 	.byte	0x04
	.zero		1


	//   ....[90]....
        /*06b4*/ 	.word	0x00005720
        /*06b8*/ 	.word	0x000000ff
        /*06bc*/ 	.word	0x00000078
        /*06c0*/ 	.short	0x010a
        /*06c2*/ 	.byte	0x15
	.zero		1


	//   ....[91]....
        /*06c4*/ 	.word	0x00005910
        /*06c8*/ 	.word	0x000000ff
        /*06cc*/ 	.word	0x00000058
        /*06d0*/ 	.short	0x010b
        /*06d2*/ 	.byte	0x15
	.zero		1


	//   ....[92]....
        /*06d4*/ 	.word	0x00005920
        /*06d8*/ 	.word	0x000000ff
        /*06dc*/ 	.word	0x00000000
        /*06e0*/ 	.short	0x0101
        /*06e2*/ 	.byte	0x27
	.zero		1


	//   ....[93]....
        /*06e4*/ 	.word	0x00005950
        /*06e8*/ 	.word	0x000000ff
        /*06ec*/ 	.word	0x00000060
        /*06f0*/ 	.short	0x010a
        /*06f2*/ 	.byte	0x15
	.zero		1


	//   ....[94]....
        /*06f4*/ 	.word	0x00005970
        /*06f8*/ 	.word	0x000000ff
        /*06fc*/ 	.word	0x00000068
        /*0700*/ 	.short	0x010a
        /*0702*/ 	.byte	0x15
	.zero		1


	//   ....[95]....
        /*0704*/ 	.word	0x00005990
        /*0708*/ 	.word	0x000000ff
        /*070c*/ 	.word	0x00000070
        /*0710*/ 	.short	0x010a
        /*0712*/ 	.byte	0x15
	.zero		1


	//   ....[96]....
        /*0714*/ 	.word	0x000059d0
        /*0718*/ 	.word	0x00000000
        /*071c*/ 	.word	0x00000078
        /*0720*/ 	.short	0x010a
        /*0722*/ 	.byte	0xff
	.zero		1


	//   ....[97]....
        /*0724*/ 	.word	0x00005ce0
        /*0728*/ 	.word	0x00000003
        /*072c*/ 	.word	0x00000090
        /*0730*/ 	.short	0x010a
        /*0732*/ 	.byte	0xff
	.zero		1


	//   ....[98]....
        /*0734*/ 	.word	0x00005e60
        /*0738*/ 	.word	0x00000000
        /*073c*/ 	.word	0x00000000
        /*0740*/ 	.short	0x0101
        /*0742*/ 	.byte	0xff
	.zero		1


	//   ....[99]....
        /*0744*/ 	.word	0x000069d0
        /*0748*/ 	.word	0x000000ff
        /*074c*/ 	.word	0x00000040
        /*0750*/ 	.short	0x010a
        /*0752*/ 	.byte	0x2c
	.zero		1


	//   ....[100]....
        /*0754*/ 	.word	0x00006a10
        /*0758*/ 	.word	0x00000063
        /*075c*/ 	.word	0x000000b0
        /*0760*/ 	.short	0x010a
        /*0762*/ 	.byte	0xff
	.zero		1


	//   ....[101]....
        /*0764*/ 	.word	0x00006b00
        /*0768*/ 	.word	0x000000ff
        /*076c*/ 	.word	0x00000040
        /*0770*/ 	.short	0x010a
        /*0772*/ 	.byte	0x2c
	.zero		1


	//   ....[102]....
        /*0774*/ 	.word	0x00006bf0
        /*0778*/ 	.word	0x00000063
        /*077c*/ 	.word	0x000000b0
        /*0780*/ 	.short	0x010a
        /*0782*/ 	.byte	0xff
	.zero		1


	//   ....[103]....
        /*0784*/ 	.word	0x000076c0
        /*0788*/ 	.word	0x00000000
        /*078c*/ 	.word	0x00000000
        /*0790*/ 	.short	0x0101
        /*0792*/ 	.byte	0xff
	.zero		1


	//   ....[104]....
        /*0794*/ 	.word	0x000076d0
        /*0798*/ 	.word	0x00000003
        /*079c*/ 	.word	0x00000040
        /*07a0*/ 	.short	0x010a
        /*07a2*/ 	.byte	0xff
	.zero		1


	//   ....[105]....
        /*07a4*/ 	.word	0x000077b0
        /*07a8*/ 	.word	0x00000003
        /*07ac*/ 	.word	0x00000040
        /*07b0*/ 	.short	0x010a
        /*07b2*/ 	.byte	0xff
	.zero		1


	//   ....[106]....
        /*07b4*/ 	.word	0x00008320
        /*07b8*/ 	.word	0x0000003d
        /*07bc*/ 	.word	0x00000000
        /*07c0*/ 	.short	0x0101
        /*07c2*/ 	.byte	0xff
	.zero		1


	//   ....[107]....
        /*07c4*/ 	.word	0x00008340
        /*07c8*/ 	.word	0x0000003e
        /*07cc*/ 	.word	0x00000040
        /*07d0*/ 	.short	0x010a
        /*07d2*/ 	.byte	0xff
	.zero		1


	//   ....[108]....
        /*07d4*/ 	.word	0x00008410
        /*07d8*/ 	.word	0x0000003e
        /*07dc*/ 	.word	0x00000040
        /*07e0*/ 	.short	0x010a
        /*07e2*/ 	.byte	0xff
	.zero		1


	//   ....[109]....
        /*07e4*/ 	.word	0x00008f80
        /*07e8*/ 	.word	0x0000003d
        /*07ec*/ 	.word	0x00000000
        /*07f0*/ 	.short	0x0101
        /*07f2*/ 	.byte	0xff
	.zero		1


	//   ....[110]....
        /*07f4*/ 	.word	0x00008fa0
        /*07f8*/ 	.word	0x0000003e
        /*07fc*/ 	.word	0x00000040
        /*0800*/ 	.short	0x010a
        /*0802*/ 	.byte	0xff
	.zero		1


	//   ....[111]....
        /*0804*/ 	.word	0x00009070
        /*0808*/ 	.word	0x0000003e
        /*080c*/ 	.word	0x00000040
        /*0810*/ 	.short	0x010a
        /*0812*/ 	.byte	0xff
	.zero		1


	//   ....[112]....
        /*0814*/ 	.word	0x00009460
        /*0818*/ 	.word	0x00000063
        /*081c*/ 	.word	0x00000000
        /*0820*/ 	.short	0x0101
        /*0822*/ 	.byte	0xff
	.zero		1


	//   ....[113]....
        /*0824*/ 	.word	0x00009c30
        /*0828*/ 	.word	0x00000002
        /*082c*/ 	.word	0x00000000
        /*0830*/ 	.short	0x0101
        /*0832*/ 	.byte	0xff
	.zero		1


	//   ....[114]....
        /*0834*/ 	.word	0x00009ec0
        /*0838*/ 	.word	0x000000ff
        /*083c*/ 	.word	0x00000000
        /*0840*/ 	.short	0x0101
        /*0842*/ 	.byte	0x04
	.zero		1


	//   ....[115]....
        /*0844*/ 	.word	0x00009ee0
        /*0848*/ 	.word	0x00000003
        /*084c*/ 	.word	0x00000100
        /*0850*/ 	.short	0x010a
        /*0852*/ 	.byte	0xff
	.zero		1


	//   ....[116]....
        /*0854*/ 	.word	0x00009f40
        /*0858*/ 	.word	0x00000000
        /*085c*/ 	.word	0x00000020
        /*0860*/ 	.short	0x010a
        /*0862*/ 	.byte	0xff
	.zero		1


	//   ....[117]....
        /*0864*/ 	.word	0x00009fa0
        /*0868*/ 	.word	0x00000000
        /*086c*/ 	.word	0x00000020
        /*0870*/ 	.short	0x010a
        /*0872*/ 	.byte	0xff
	.zero		1


	//   ....[118]....
        /*0874*/ 	.word	0x00009ff0
        /*0878*/ 	.word	0x00000003
        /*087c*/ 	.word	0x00000090
        /*0880*/ 	.short	0x010a
        /*0882*/ 	.byte	0xff
	.zero		1


	//   ....[119]....
        /*0884*/ 	.word	0x0000a050
        /*0888*/ 	.word	0x00000000
        /*088c*/ 	.word	0x00000000
        /*0890*/ 	.short	0x010a
        /*0892*/ 	.byte	0xff
	.zero		1


	//   ....[120]....
        /*0894*/ 	.word	0x0000a0b0
        /*0898*/ 	.word	0x00000000
        /*089c*/ 	.word	0x00000000
        /*08a0*/ 	.short	0x010a
        /*08a2*/ 	.byte	0xff
	.zero		1


	//   ....[121]....
        /*08a4*/ 	.word	0x0000a110
        /*08a8*/ 	.word	0x00000000
        /*08ac*/ 	.word	0x00000000
        /*08b0*/ 	.short	0x010a
        /*08b2*/ 	.byte	0xff
	.zero		1


	//   ....[122]....
        /*08b4*/ 	.word	0x0000a160
        /*08b8*/ 	.word	0x00000002
        /*08bc*/ 	.word	0x000000f0
        /*08c0*/ 	.short	0x010a
        /*08c2*/ 	.byte	0xff
	.zero		1


	//   ....[123]....
        /*08c4*/ 	.word	0x0000a1c0
        /*08c8*/ 	.word	0x00000002
        /*08cc*/ 	.word	0x000000a0
        /*08d0*/ 	.short	0x010a
        /*08d2*/ 	.byte	0xff
	.zero		1


	//   ....[124]....
        /*08d4*/ 	.word	0x0000a210
        /*08d8*/ 	.word	0x00000002
        /*08dc*/ 	.word	0x00000090
        /*08e0*/ 	.short	0x010a
        /*08e2*/ 	.byte	0xff
	.zero		1


	//   ....[125]....
        /*08e4*/ 	.word	0x0000a270
        /*08e8*/ 	.word	0x00000000
        /*08ec*/ 	.word	0x000000a0
        /*08f0*/ 	.short	0x010a
        /*08f2*/ 	.byte	0xff
	.zero		1


	//   ....[126]....
        /*08f4*/ 	.word	0x0000a2d0
        /*08f8*/ 	.word	0x00000000
        /*08fc*/ 	.word	0x00000008
        /*0900*/ 	.short	0x010a
        /*0902*/ 	.byte	0xff
	.zero		1


	//   ....[127]....
        /*0904*/ 	.word	0x0000a3c0
        /*0908*/ 	.word	0x00000000
        /*090c*/ 	.word	0x00000008
        /*0910*/ 	.short	0x010a
        /*0912*/ 	.byte	0xff
	.zero		1


	//   ....[128]....
        /*0914*/ 	.word	0x0000a410
        /*0918*/ 	.word	0x00000000
        /*091c*/ 	.word	0x00000090
        /*0920*/ 	.short	0x010a
        /*0922*/ 	.byte	0xff
	.zero		1


	//   ....[129]....
        /*0924*/ 	.word	0x0000a470
        /*0928*/ 	.word	0x00000000
        /*092c*/ 	.word	0x000000d0
        /*0930*/ 	.short	0x010a
        /*0932*/ 	.byte	0xff
	.zero		1


	//   ....[130]....
        /*0934*/ 	.word	0x0000a4d0
        /*0938*/ 	.word	0x00000000
        /*093c*/ 	.word	0x00000000
        /*0940*/ 	.short	0x010a
        /*0942*/ 	.byte	0xff
	.zero		1


	//   ....[131]....
        /*0944*/ 	.word	0x0000a530
        /*0948*/ 	.word	0x00000000
        /*094c*/ 	.word	0x00000000
        /*0950*/ 	.short	0x010a
        /*0952*/ 	.byte	0xff
	.zero		1


	//   ....[132]....
        /*0954*/ 	.word	0x0000a590
        /*0958*/ 	.word	0x00000000
        /*095c*/ 	.word	0x00000000
        /*0960*/ 	.short	0x010a
        /*0962*/ 	.byte	0xff
	.zero		1


	//   ....[133]....
        /*0964*/ 	.word	0x0000a5f0
        /*0968*/ 	.word	0x00000000
        /*096c*/ 	.word	0x00000000
        /*0970*/ 	.short	0x010a
        /*0972*/ 	.byte	0xff
	.zero		1


	//   ....[134]....
        /*0974*/ 	.word	0x0000a650
        /*0978*/ 	.word	0x00000000
        /*097c*/ 	.word	0x00000110
        /*0980*/ 	.short	0x010a
        /*0982*/ 	.byte	0xff
	.zero		1


	//   ....[135]....
        /*0984*/ 	.word	0x0000a6a0
        /*0988*/ 	.word	0x00000008
        /*098c*/ 	.word	0x00000090
        /*0990*/ 	.short	0x010a
        /*0992*/ 	.byte	0xff
	.zero		1


	//   ....[136]....
        /*0994*/ 	.word	0x0000a700
        /*0998*/ 	.word	0x00000000
        /*099c*/ 	.word	0x00000088
        /*09a0*/ 	.short	0x010a
        /*09a2*/ 	.byte	0xff
	.zero		1


	//   ....[137]....
        /*09a4*/ 	.word	0x0000a760
        /*09a8*/ 	.word	0x00000005
        /*09ac*/ 	.word	0x00000060
        /*09b0*/ 	.short	0x010a
        /*09b2*/ 	.byte	0xff
	.zero		1


	//   ....[138]....
        /*09b4*/ 	.word	0x0000a7c0
        /*09b8*/ 	.word	0x00000005
        /*09bc*/ 	.word	0x00000068
        /*09c0*/ 	.short	0x010a
        /*09c2*/ 	.byte	0xff
	.zero		1


	//   ....[139]....
        /*09c4*/ 	.word	0x0000a820
        /*09c8*/ 	.word	0x00000005
        /*09cc*/ 	.word	0x00000070
        /*09d0*/ 	.short	0x010a
        /*09d2*/ 	.byte	0xff
	.zero		1


	//   ....[140]....
        /*09d4*/ 	.word	0x0000a880
        /*09d8*/ 	.word	0x00000005
        /*09dc*/ 	.word	0x00000078
        /*09e0*/ 	.short	0x010a
        /*09e2*/ 	.byte	0xff
	.zero		1


	//   ....[141]....
        /*09e4*/ 	.word	0x0000a8e0
        /*09e8*/ 	.word	0x00000000
        /*09ec*/ 	.word	0x00000060
        /*09f0*/ 	.short	0x010a
        /*09f2*/ 	.byte	0xff
	.zero		1


	//   ....[142]....
        /*09f4*/ 	.word	0x0000a940
        /*09f8*/ 	.word	0x00000000
        /*09fc*/ 	.word	0x00000068
        /*0a00*/ 	.short	0x010a
        /*0a02*/ 	.byte	0xff
	.zero		1


	//   ....[143]....
        /*0a04*/ 	.word	0x0000a9a0
        /*0a08*/ 	.word	0x00000000
        /*0a0c*/ 	.word	0x00000070
        /*0a10*/ 	.short	0x010a
        /*0a12*/ 	.byte	0xff
	.zero		1


	//   ....[144]....
        /*0a14*/ 	.word	0x0000a9f0
        /*0a18*/ 	.word	0x00000003
        /*0a1c*/ 	.word	0x00000090
        /*0a20*/ 	.short	0x010a
        /*0a22*/ 	.byte	0xff
	.zero		1


	//   ....[145]....
        /*0a24*/ 	.word	0x0000aa50
        /*0a28*/ 	.word	0x00000002
        /*0a2c*/ 	.word	0x00000040
        /*0a30*/ 	.short	0x010a
        /*0a32*/ 	.byte	0xff
	.zero		1


	//   ....[146]....
        /*0a34*/ 	.word	0x0000aaa0
        /*0a38*/ 	.word	0x00000063
        /*0a3c*/ 	.word	0x000000b0
        /*0a40*/ 	.short	0x010a
        /*0a42*/ 	.byte	0xff
	.zero		1


	//   ....[147]....
        /*0a44*/ 	.word	0x0000aaf0
        /*0a48*/ 	.word	0x00000003
        /*0a4c*/ 	.word	0x00000040
        /*0a50*/ 	.short	0x010a
        /*0a52*/ 	.byte	0xff
	.zero		1


	//   ....[148]....
        /*0a54*/ 	.word	0x0000ab40
        /*0a58*/ 	.word	0x0000003e
        /*0a5c*/ 	.word	0x00000040
        /*0a60*/ 	.short	0x010a
        /*0a62*/ 	.byte	0xff
	.zero		1


	//   ....[149]....
        /*0a64*/ 	.word	0x0000ab90
        /*0a68*/ 	.word	0x0000003e
        /*0a6c*/ 	.word	0x00000040
        /*0a70*/ 	.short	0x010a
        /*0a72*/ 	.byte	0xff
	.zero		1


	//----- nvinfo : EIATTR_NUM_MBARRIERS
	.align		4
.L_47:
        /*0a74*/ 	.byte	0x03, 0x38
        /*0a76*/ 	.short	0x0023


	//----- nvinfo : EIATTR_EXIT_INSTR_OFFSETS
	.align		4
        /*0a78*/ 	.byte	0x04, 0x1c
        /*0a7a*/ 	.short	(.L_49 - .L_48)


	//   ....[0]....
.L_48:
        /*0a7c*/ 	.word	0x00002d70


	//   ....[1]....
        /*0a80*/ 	.word	0x00003260


	//   ....[2]....
        /*0a84*/ 	.word	0x000032c0


	//   ....[3]....
        /*0a88*/ 	.word	0x00004800


	//   ....[4]....
        /*0a8c*/ 	.word	0x00005a00


	//   ....[5]....
        /*0a90*/ 	.word	0x00005a40


	//   ....[6]....
        /*0a94*/ 	.word	0x00009db0


	//   ....[7]....
        /*0a98*/ 	.word	0x00009e30


	//   ....[8]....
        /*0a9c*/ 	.word	0x00009e60


	//   ....[9]....
        /*0aa0*/ 	.word	0x00009ed0


	//----- nvinfo : EIATTR_MAX_THREADS
	.align		4
.L_49:
        /*0aa4*/ 	.byte	0x04, 0x05
        /*0aa6*/ 	.short	(.L_51 - .L_50)
.L_50:
        /*0aa8*/ 	.word	0x00000100
        /*0aac*/ 	.word	0x00000001
        /*0ab0*/ 	.word	0x00000001


	//----- nvinfo : EIATTR_CRS_STACK_SIZE
	.align		4
.L_51:
        /*0ab4*/ 	.byte	0x04, 0x1e
        /*0ab6*/ 	.short	(.L_53 - .L_52)
.L_52:
        /*0ab8*/ 	.word	0x00000000


	//----- nvinfo : EIATTR_CBANK_PARAM_SIZE
	.align		4
.L_53:
        /*0abc*/ 	.byte	0x03, 0x19
        /*0abe*/ 	.short	0x0800


	//----- nvinfo : EIATTR_PARAM_CBANK
	.align		4
        /*0ac0*/ 	.byte	0x04, 0x0a
        /*0ac2*/ 	.short	(.L_55 - .L_54)
	.align		4
.L_54:
        /*0ac4*/ 	.word	index@(.nv.constant0._ZN7cutlass13device_kernelINS_4gemm6kernel13GemmUniversalIN4cute5tupleIJiiiiEEENS1_10collective13CollectiveMmaINS1_35MainloopSm100TmaUmmaWarpSpecializedILi4ELi2ELi4ENS5_IJNS4_1CILi8EEENSA_ILi1EEESC_EEEEENS5_IJNSA_ILi256EEENSA_ILi128EEESG_EEENS_10bfloat16_tENS5_IJlSC_lEEESI_SJ_NS4_8TiledMMAINS4_8MMA_AtomIJNS4_26SM100_MMA_F16BF16_2x1SM_SSISI_SI_fLi256ELi128ELNS4_4UMMA5MajorE0ELSO_0ELNSN_7ScaleInE0ELSP_0EEEEEENS4_6LayoutINS5_IJSC_SC_SC_EEENS5_IJNSA_ILi0EEESU_SU_EEEEENS5_IJNS4_10UnderscoreESX_SX_EEEEENS4_18SM100_TMA_2SM_LOADENS4_14ComposedLayoutINS4_7SwizzleILi3ELi4ELi3EEENS4_18smem_ptr_flag_bitsILi16EEENSS_INS5_IJSB_NSA_ILi64EEEEEENS5_IJS16_SC_EEEEEEEvNS4_8identityENS4_28SM100_TMA_2SM_LOAD_MULTICASTES1A_vS1B_EENS_8epilogue10collective18CollectiveEpilogueINS1E_23Sm100TmaWarpSpecializedILi4ELi2ELi32ELb1ELb0EEEJNS5_IJSG_SG_SG_EEENS5_IJNSS_ISG_SC_EENSS_INSA_ILi32EEESC_EEEEESI_SJ_SI_SJ_NS1E_6fusion15FusionCallbacksIS1I_NS1O_17LinearCombinationISI_fSI_fLNS_15FloatRoundStyleE2EEES1J_S1N_JEEENS4_5SM1004TMEM4LOAD26SM100_TMEM_LOAD_32dp32b32xENS4_13SM90_TMA_LOADENS11_INS12_ILi2ELi4ELi3EEES15_NSS_INS5_IJSB_S1L_EEENS5_IJS1L_SC_EEEEEEENS4_39AutoVectorizingCopyWithAssumedAlignmentILi128EEENS4_14SM90_TMA_STOREES23_S25_S25_EEEvvEEEEvNT_6ParamsE)
        /*0ac8*/ 	.short	0x0380
        /*0aca*/ 	.short	0x0800


	//----- nvinfo : EIATTR_SW_WAR
	.align		4
.L_55:
        /*0acc*/ 	.byte	0x04, 0x36
        /*0ace*/ 	.short	(.L_57 - .L_56)
.L_56:
        /*0ad0*/ 	.word	0x00000008
.L_57:


//--------------------- .nv.callgraph             --------------------------
	.section	.nv.callgraph,"",@"SHT_CUDA_CALLGRAPH"
	.align	4
	.sectionentsize	8
	.align		4
        /*0000*/ 	.word	0x00000000
	.align		4
        /*0004*/ 	.word	0xffffffff
	.align		4
        /*0008*/ 	.word	index@(_ZN7cutlass13device_kernelINS_4gemm6kernel13GemmUniversalIN4cute5tupleIJiiiiEEENS1_10collective13CollectiveMmaINS1_35MainloopSm100TmaUmmaWarpSpecializedILi4ELi2ELi4ENS5_IJNS4_1CILi8EEENSA_ILi1EEESC_EEEEENS5_IJNSA_ILi256EEENSA_ILi128EEESG_EEENS_10bfloat16_tENS5_IJlSC_lEEESI_SJ_NS4_8TiledMMAINS4_8MMA_AtomIJNS4_26SM100_MMA_F16BF16_2x1SM_SSISI_SI_fLi256ELi128ELNS4_4UMMA5MajorE0ELSO_0ELNSN_7ScaleInE0ELSP_0EEEEEENS4_6LayoutINS5_IJSC_SC_SC_EEENS5_IJNSA_ILi0EEESU_SU_EEEEENS5_IJNS4_10UnderscoreESX_SX_EEEEENS4_18SM100_TMA_2SM_LOADENS4_14ComposedLayoutINS4_7SwizzleILi3ELi4ELi3EEENS4_18smem_ptr_flag_bitsILi16EEENSS_INS5_IJSB_NSA_ILi64EEEEEENS5_IJS16_SC_EEEEEEEvNS4_8identityENS4_28SM100_TMA_2SM_LOAD_MULTICASTES1A_vS1B_EENS_8epilogue10collective18CollectiveEpilogueINS1E_23Sm100TmaWarpSpecializedILi4ELi2ELi32ELb1ELb0EEEJNS5_IJSG_SG_SG_EEENS5_IJNSS_ISG_SC_EENSS_INSA_ILi32EEESC_EEEEESI_SJ_SI_SJ_NS1E_6fusion15FusionCallbacksIS1I_NS1O_17LinearCombinationISI_fSI_fLNS_15FloatRoundStyleE2EEES1J_S1N_JEEENS4_5SM1004TMEM4LOAD26SM100_TMEM_LOAD_32dp32b32xENS4_13SM90_TMA_LOADENS11_INS12_ILi2ELi4ELi3EEES15_NSS_INS5_IJSB_S1L_EEENS5_IJS1L_SC_EEEEEEENS4_39AutoVectorizingCopyWithAssumedAlignmentILi128EEENS4_14SM90_TMA_STOREES23_S25_S25_EEEvvEEEEvNT_6ParamsE)
	.align		4
        /*000c*/ 	.word	index@(__assertfail)
	.align		4
        /*0010*/ 	.word	0x00000000
	.align		4
        /*0014*/ 	.word	0xfffffffe
	.align		4
        /*0018*/ 	.word	0x00000000
	.align		4
        /*001c*/ 	.word	0xfffffffd
	.align		4
        /*0020*/ 	.word	0x00000000
	.align		4
        /*0024*/ 	.word	0xfffffffc


//--------------------- .nv.constant4             --------------------------
	.section	.nv.constant4,"a",@progbits
	.align	8
	.align		8
.nv.constant4:
        /*0000*/ 	.dword	__assertfail
	.align		8
        /*0008*/ 	.dword	__unnamed_1
	.align		8
        /*0010*/ 	.dword	__unnamed_2
	.align		8
        /*0018*/ 	.dword	_ZN40_INTERNAL_01d6e6de_4_k_cu_464a0f19_212494cuda3std3__45__cpo5beginE
	.align		8
        /*0020*/ 	.dword	_ZN40_INTERNAL_01d6e6de_4_k_cu_464a0f19_212494cuda3std3__45__cpo3endE
	.align		8
        /*0028*/ 	.dword	_ZN40_INTERNAL_01d6e6de_4_k_cu_464a0f19_212494cuda3std3__45__cpo6cbeginE
	.align		8
        /*0030*/ 	.dword	_ZN40_INTERNAL_01d6e6de_4_k_cu_464a0f19_212494cuda3std3__45__cpo4cendE
	.align		8
        /*0038*/ 	.dword	_ZN40_INTERNAL_01d6e6de_4_k_cu_464a0f19_212494cuda3std3__442_GLOBAL__N__01d6e6de_4_k_cu_464a0f19_212496ignoreE
	.align		8
        /*0040*/ 	.dword	_ZN40_INTERNAL_01d6e6de_4_k_cu_464a0f19_212494cuda3std3__419piecewise_constructE
	.align		8
        /*0048*/ 	.dword	_ZN40_INTERNAL_01d6e6de_4_k_cu_464a0f19_212494cuda3std3__48in_placeE
	.align		8
        /*0050*/ 	.dword	_ZN40_INTERNAL_01d6e6de_4_k_cu_464a0f19_212494cuda3std6ranges3__45__cpo4swapE
	.align		8
        /*0058*/ 	.dword	_ZN40_INTERNAL_01d6e6de_4_k_cu_464a0f19_212494cuda3std6ranges3__45__cpo9iter_moveE
	.align		8
        /*0060*/ 	.dword	_ZN40_INTERNAL_01d6e6de_4_k_cu_464a0f19_212494cute7productE
	.align		8
        /*0068*/ 	.dword	_ZN40_INTERNAL_01d6e6de_4_k_cu_464a0f19_212494cute1_E
	.align		8
        /*0070*/ 	.dword	$str$25
	.align		8
        /*0078*/ 	.dword	$str$26
	.align		8
        /*0080*/ 	.dword	$str$27
	.align		8
        /*0088*/ 	.dword	$str$28


//--------------------- .text._ZN7cutlass13device_kernelINS_4gemm6kernel13GemmUniversalIN4cute5tupleIJiiiiEEENS1_10collective13CollectiveMmaINS1_35MainloopSm100TmaUmmaWarpSpecializedILi4ELi2ELi4ENS5_IJNS4_1CILi8EEENSA_ILi1EEESC_EEEEENS5_IJNSA_ILi256EEENSA_ILi128EEESG_EEENS_10bfloat16_tENS5_IJlSC_lEEESI_SJ_NS4_8TiledMMAINS4_8MMA_AtomIJNS4_26SM100_MMA_F16BF16_2x1SM_SSISI_SI_fLi256ELi128ELNS4_4UMMA5MajorE0ELSO_0ELNSN_7ScaleInE0ELSP_0EEEEEENS4_6LayoutINS5_IJSC_SC_SC_EEENS5_IJNSA_ILi0EEESU_SU_EEEEENS5_IJNS4_10UnderscoreESX_SX_EEEEENS4_18SM100_TMA_2SM_LOADENS4_14ComposedLayoutINS4_7SwizzleILi3ELi4ELi3EEENS4_18smem_ptr_flag_bitsILi16EEENSS_INS5_IJSB_NSA_ILi64EEEEEENS5_IJS16_SC_EEEEEEEvNS4_8identityENS4_28SM100_TMA_2SM_LOAD_MULTICASTES1A_vS1B_EENS_8epilogue10collective18CollectiveEpilogueINS1E_23Sm100TmaWarpSpecializedILi4ELi2ELi32ELb1ELb0EEEJNS5_IJSG_SG_SG_EEENS5_IJNSS_ISG_SC_EENSS_INSA_ILi32EEESC_EEEEESI_SJ_SI_SJ_NS1E_6fusion15FusionCallbacksIS1I_NS1O_17LinearCombinationISI_fSI_fLNS_15FloatRoundStyleE2EEES1J_S1N_JEEENS4_5SM1004TMEM4LOAD26SM100_TMEM_LOAD_32dp32b32xENS4_13SM90_TMA_LOADENS11_INS12_ILi2ELi4ELi3EEES15_NSS_INS5_IJSB_S1L_EEENS5_IJS1L_SC_EEEEEEENS4_39AutoVectorizingCopyWithAssumedAlignmentILi128EEENS4_14SM90_TMA_STOREES23_S25_S25_EEEvvEEEEvNT_6ParamsE --------------------------
	.section	.text._ZN7cutlass13device_kernelINS_4gemm6kernel13GemmUniversalIN4cute5tupleIJiiiiEEENS1_10collective13CollectiveMmaINS1_35MainloopSm100TmaUmmaWarpSpecializedILi4ELi2ELi4ENS5_IJNS4_1CILi8EEENSA_ILi1EEESC_EEEEENS5_IJNSA_ILi256EEENSA_ILi128EEESG_EEENS_10bfloat16_tENS5_IJlSC_lEEESI_SJ_NS4_8TiledMMAINS4_8MMA_AtomIJNS4_26SM100_MMA_F16BF16_2x1SM_SSISI_SI_fLi256ELi128ELNS4_4UMMA5MajorE0ELSO_0ELNSN_7ScaleInE0ELSP_0EEEEEENS4_6LayoutINS5_IJSC_SC_SC_EEENS5_IJNSA_ILi0EEESU_SU_EEEEENS5_IJNS4_10UnderscoreESX_SX_EEEEENS4_18SM100_TMA_2SM_LOADENS4_14ComposedLayoutINS4_7SwizzleILi3ELi4ELi3EEENS4_18smem_ptr_flag_bitsILi16EEENSS_INS5_IJSB_NSA_ILi64EEEEEENS5_IJS16_SC_EEEEEEEvNS4_8identityENS4_28SM100_TMA_2SM_LOAD_MULTICASTES1A_vS1B_EENS_8epilogue10collective18CollectiveEpilogueINS1E_23Sm100TmaWarpSpecializedILi4ELi2ELi32ELb1ELb0EEEJNS5_IJSG_SG_SG_EEENS5_IJNSS_ISG_SC_EENSS_INSA_ILi32EEESC_EEEEESI_SJ_SI_SJ_NS1E_6fusion15FusionCallbacksIS1I_NS1O_17LinearCombinationISI_fSI_fLNS_15FloatRoundStyleE2EEES1J_S1N_JEEENS4_5SM1004TMEM4LOAD26SM100_TMEM_LOAD_32dp32b32xENS4_13SM90_TMA_LOADENS11_INS12_ILi2ELi4ELi3EEES15_NSS_INS5_IJSB_S1L_EEENS5_IJS1L_SC_EEEEEEENS4_39AutoVectorizingCopyWithAssumedAlignmentILi128EEENS4_14SM90_TMA_STOREES23_S25_S25_EEEvvEEEEvNT_6ParamsE,"ax",@progbits
	.align	128
.text._ZN7cutlass13device_kernelINS_4gemm6kernel13GemmUniversalIN4cute5tupleIJiiiiEEENS1_10collective13CollectiveMmaINS1_35MainloopSm100TmaUmmaWarpSpecializedILi4ELi2ELi4ENS5_IJNS4_1CILi8EEENSA_ILi1EEESC_EEEEENS5_IJNSA_ILi256EEENSA_ILi128EEESG_EEENS_10bfloat16_tENS5_IJlSC_lEEESI_SJ_NS4_8TiledMMAINS4_8MMA_AtomIJNS4_26SM100_MMA_F16BF16_2x1SM_SSISI_SI_fLi256ELi128ELNS4_4UMMA5MajorE0ELSO_0ELNSN_7ScaleInE0ELSP_0EEEEEENS4_6LayoutINS5_IJSC_SC_SC_EEENS5_IJNSA_ILi0EEESU_SU_EEEEENS5_IJNS4_10UnderscoreESX_SX_EEEEENS4_18SM100_TMA_2SM_LOADENS4_14ComposedLayoutINS4_7SwizzleILi3ELi4ELi3EEENS4_18smem_ptr_flag_bitsILi16EEENSS_INS5_IJSB_NSA_ILi64EEEEEENS5_IJS16_SC_EEEEEEEvNS4_8identityENS4_28SM100_TMA_2SM_LOAD_MULTICASTES1A_vS1B_EENS_8epilogue10collective18CollectiveEpilogueINS1E_23Sm100TmaWarpSpecializedILi4ELi2ELi32ELb1ELb0EEEJNS5_IJSG_SG_SG_EEENS5_IJNSS_ISG_SC_EENSS_INSA_ILi32EEESC_EEEEESI_SJ_SI_SJ_NS1E_6fusion15FusionCallbacksIS1I_NS1O_17LinearCombinationISI_fSI_fLNS_15FloatRoundStyleE2EEES1J_S1N_JEEENS4_5SM1004TMEM4LOAD26SM100_TMEM_LOAD_32dp32b32xENS4_13SM90_TMA_LOADENS11_INS12_ILi2ELi4ELi3EEES15_NSS_INS5_IJSB_S1L_EEENS5_IJS1L_SC_EEEEEEENS4_39AutoVectorizingCopyWithAssumedAlignmentILi128EEENS4_14SM90_TMA_STOREES23_S25_S25_EEEvvEEEEvNT_6ParamsE:
        .type           _ZN7cutlass13device_kernelINS_4gemm6kernel13GemmUniversalIN4cute5tupleIJiiiiEEENS1_10collective13CollectiveMmaINS1_35MainloopSm100TmaUmmaWarpSpecializedILi4ELi2ELi4ENS5_IJNS4_1CILi8EEENSA_ILi1EEESC_EEEEENS5_IJNSA_ILi256EEENSA_ILi128EEESG_EEENS_10bfloat16_tENS5_IJlSC_lEEESI_SJ_NS4_8TiledMMAINS4_8MMA_AtomIJNS4_26SM100_MMA_F16BF16_2x1SM_SSISI_SI_fLi256ELi128ELNS4_4UMMA5MajorE0ELSO_0ELNSN_7ScaleInE0ELSP_0EEEEEENS4_6LayoutINS5_IJSC_SC_SC_EEENS5_IJNSA_ILi0EEESU_SU_EEEEENS5_IJNS4_10UnderscoreESX_SX_EEEEENS4_18SM100_TMA_2SM_LOADENS4_14ComposedLayoutINS4_7SwizzleILi3ELi4ELi3EEENS4_18smem_ptr_flag_bitsILi16EEENSS_INS5_IJSB_NSA_ILi64EEEEEENS5_IJS16_SC_EEEEEEEvNS4_8identityENS4_28SM100_TMA_2SM_LOAD_MULTICASTES1A_vS1B_EENS_8epilogue10collective18CollectiveEpilogueINS1E_23Sm100TmaWarpSpecializedILi4ELi2ELi32ELb1ELb0EEEJNS5_IJSG_SG_SG_EEENS5_IJNSS_ISG_SC_EENSS_INSA_ILi32EEESC_EEEEESI_SJ_SI_SJ_NS1E_6fusion15FusionCallbacksIS1I_NS1O_17LinearCombinationISI_fSI_fLNS_15FloatRoundStyleE2EEES1J_S1N_JEEENS4_5SM1004TMEM4LOAD26SM100_TMEM_LOAD_32dp32b32xENS4_13SM90_TMA_LOADENS11_INS12_ILi2ELi4ELi3EEES15_NSS_INS5_IJSB_S1L_EEENS5_IJS1L_SC_EEEEEEENS4_39AutoVectorizingCopyWithAssumedAlignmentILi128EEENS4_14SM90_TMA_STOREES23_S25_S25_EEEvvEEEEvNT_6ParamsE,@function
        .size           _ZN7cutlass13device_kernelINS_4gemm6kernel13GemmUniversalIN4cute5tupleIJiiiiEEENS1_10collective13CollectiveMmaINS1_35MainloopSm100TmaUmmaWarpSpecializedILi4ELi2ELi4ENS5_IJNS4_1CILi8EEENSA_ILi1EEESC_EEEEENS5_IJNSA_ILi256EEENSA_ILi128EEESG_EEENS_10bfloat16_tENS5_IJlSC_lEEESI_SJ_NS4_8TiledMMAINS4_8MMA_AtomIJNS4_26SM100_MMA_F16BF16_2x1SM_SSISI_SI_fLi256ELi128ELNS4_4UMMA5MajorE0ELSO_0ELNSN_7ScaleInE0ELSP_0EEEEEENS4_6LayoutINS5_IJSC_SC_SC_EEENS5_IJNSA_ILi0EEESU_SU_EEEEENS5_IJNS4_10UnderscoreESX_SX_EEEEENS4_18SM100_TMA_2SM_LOADENS4_14ComposedLayoutINS4_7SwizzleILi3ELi4ELi3EEENS4_18smem_ptr_flag_bitsILi16EEENSS_INS5_IJSB_NSA_ILi64EEEEEENS5_IJS16_SC_EEEEEEEvNS4_8identityENS4_28SM100_TMA_2SM_LOAD_MULTICASTES1A_vS1B_EENS_8epilogue10collective18CollectiveEpilogueINS1E_23Sm100TmaWarpSpecializedILi4ELi2ELi32ELb1ELb0EEEJNS5_IJSG_SG_SG_EEENS5_IJNSS_ISG_SC_EENSS_INSA_ILi32EEESC_EEEEESI_SJ_SI_SJ_NS1E_6fusion15FusionCallbacksIS1I_NS1O_17LinearCombinationISI_fSI_fLNS_15FloatRoundStyleE2EEES1J_S1N_JEEENS4_5SM1004TMEM4LOAD26SM100_TMEM_LOAD_32dp32b32xENS4_13SM90_TMA_LOADENS11_INS12_ILi2ELi4ELi3EEES15_NSS_INS5_IJSB_S1L_EEENS5_IJS1L_SC_EEEEEEENS4_39AutoVectorizingCopyWithAssumedAlignmentILi128EEENS4_14SM90_TMA_STOREES23_S25_S25_EEEvvEEEEvNT_6ParamsE,(.L_x_199 - _ZN7cutlass13device_kernelINS_4gemm6kernel13GemmUniversalIN4cute5tupleIJiiiiEEENS1_10collective13CollectiveMmaINS1_35MainloopSm100TmaUmmaWarpSpecializedILi4ELi2ELi4ENS5_IJNS4_1CILi8EEENSA_ILi1EEESC_EEEEENS5_IJNSA_ILi256EEENSA_ILi128EEESG_EEENS_10bfloat16_tENS5_IJlSC_lEEESI_SJ_NS4_8TiledMMAINS4_8MMA_AtomIJNS4_26SM100_MMA_F16BF16_2x1SM_SSISI_SI_fLi256ELi128ELNS4_4UMMA5MajorE0ELSO_0ELNSN_7ScaleInE0ELSP_0EEEEEENS4_6LayoutINS5_IJSC_SC_SC_EEENS5_IJNSA_ILi0EEESU_SU_EEEEENS5_IJNS4_10UnderscoreESX_SX_EEEEENS4_18SM100_TMA_2SM_LOADENS4_14ComposedLayoutINS4_7SwizzleILi3ELi4ELi3EEENS4_18smem_ptr_flag_bitsILi16EEENSS_INS5_IJSB_NSA_ILi64EEEEEENS5_IJS16_SC_EEEEEEEvNS4_8identityENS4_28SM100_TMA_2SM_LOAD_MULTICASTES1A_vS1B_EENS_8epilogue10collective18CollectiveEpilogueINS1E_23Sm100TmaWarpSpecializedILi4ELi2ELi32ELb1ELb0EEEJNS5_IJSG_SG_SG_EEENS5_IJNSS_ISG_SC_EENSS_INSA_ILi32EEESC_EEEEESI_SJ_SI_SJ_NS1E_6fusion15FusionCallbacksIS1I_NS1O_17LinearCombinationISI_fSI_fLNS_15FloatRoundStyleE2EEES1J_S1N_JEEENS4_5SM1004TMEM4LOAD26SM100_TMEM_LOAD_32dp32b32xENS4_13SM90_TMA_LOADENS11_INS12_ILi2ELi4ELi3EEES15_NSS_INS5_IJSB_S1L_EEENS5_IJS1L_SC_EEEEEEENS4_39AutoVectorizingCopyWithAssumedAlignmentILi128EEENS4_14SM90_TMA_STOREES23_S25_S25_EEEvvEEEEvNT_6ParamsE)
        .other          _ZN7cutlass13device_kernelINS_4gemm6kernel13GemmUniversalIN4cute5tupleIJiiiiEEENS1_10collective13CollectiveMmaINS1_35MainloopSm100TmaUmmaWarpSpecializedILi4ELi2ELi4ENS5_IJNS4_1CILi8EEENSA_ILi1EEESC_EEEEENS5_IJNSA_ILi256EEENSA_ILi128EEESG_EEENS_10bfloat16_tENS5_IJlSC_lEEESI_SJ_NS4_8TiledMMAINS4_8MMA_AtomIJNS4_26SM100_MMA_F16BF16_2x1SM_SSISI_SI_fLi256ELi128ELNS4_4UMMA5MajorE0ELSO_0ELNSN_7ScaleInE0ELSP_0EEEEEENS4_6LayoutINS5_IJSC_SC_SC_EEENS5_IJNSA_ILi0EEESU_SU_EEEEENS5_IJNS4_10UnderscoreESX_SX_EEEEENS4_18SM100_TMA_2SM_LOADENS4_14ComposedLayoutINS4_7SwizzleILi3ELi4ELi3EEENS4_18smem_ptr_flag_bitsILi16EEENSS_INS5_IJSB_NSA_ILi64EEEEEENS5_IJS16_SC_EEEEEEEvNS4_8identityENS4_28SM100_TMA_2SM_LOAD_MULTICASTES1A_vS1B_EENS_8epilogue10collective18CollectiveEpilogueINS1E_23Sm100TmaWarpSpecializedILi4ELi2ELi32ELb1ELb0EEEJNS5_IJSG_SG_SG_EEENS5_IJNSS_ISG_SC_EENSS_INSA_ILi32EEESC_EEEEESI_SJ_SI_SJ_NS1E_6fusion15FusionCallbacksIS1I_NS1O_17LinearCombinationISI_fSI_fLNS_15FloatRoundStyleE2EEES1J_S1N_JEEENS4_5SM1004TMEM4LOAD26SM100_TMEM_LOAD_32dp32b32xENS4_13SM90_TMA_LOADENS11_INS12_ILi2ELi4ELi3EEES15_NSS_INS5_IJSB_S1L_EEENS5_IJS1L_SC_EEEEEEENS4_39AutoVectorizingCopyWithAssumedAlignmentILi128EEENS4_14SM90_TMA_STOREES23_S25_S25_EEEvvEEEEvNT_6ParamsE,@"STO_CUDA_ENTRY STV_DEFAULT"
_ZN7cutlass13device_kernelINS_4gemm6kernel13GemmUniversalIN4cute5tupleIJiiiiEEENS1_10collective13CollectiveMmaINS1_35MainloopSm100TmaUmmaWarpSpecializedILi4ELi2ELi4ENS5_IJNS4_1CILi8EEENSA_ILi1EEESC_EEEEENS5_IJNSA_ILi256EEENSA_ILi128EEESG_EEENS_10bfloat16_tENS5_IJlSC_lEEESI_SJ_NS4_8TiledMMAINS4_8MMA_AtomIJNS4_26SM100_MMA_F16BF16_2x1SM_SSISI_SI_fLi256ELi128ELNS4_4UMMA5MajorE0ELSO_0ELNSN_7ScaleInE0ELSP_0EEEEEENS4_6LayoutINS5_IJSC_SC_SC_EEENS5_IJNSA_ILi0EEESU_SU_EEEEENS5_IJNS4_10UnderscoreESX_SX_EEEEENS4_18SM100_TMA_2SM_LOADENS4_14ComposedLayoutINS4_7SwizzleILi3ELi4ELi3EEENS4_18smem_ptr_flag_bitsILi16EEENSS_INS5_IJSB_NSA_ILi64EEEEEENS5_IJS16_SC_EEEEEEEvNS4_8identityENS4_28SM100_TMA_2SM_LOAD_MULTICASTES1A_vS1B_EENS_8epilogue10collective18CollectiveEpilogueINS1E_23Sm100TmaWarpSpecializedILi4ELi2ELi32ELb1ELb0EEEJNS5_IJSG_SG_SG_EEENS5_IJNSS_ISG_SC_EENSS_INSA_ILi32EEESC_EEEEESI_SJ_SI_SJ_NS1E_6fusion15FusionCallbacksIS1I_NS1O_17LinearCombinationISI_fSI_fLNS_15FloatRoundStyleE2EEES1J_S1N_JEEENS4_5SM1004TMEM4LOAD26SM100_TMEM_LOAD_32dp32b32xENS4_13SM90_TMA_LOADENS11_INS12_ILi2ELi4ELi3EEES15_NSS_INS5_IJSB_S1L_EEENS5_IJS1L_SC_EEEEEEENS4_39AutoVectorizingCopyWithAssumedAlignmentILi128EEENS4_14SM90_TMA_STOREES23_S25_S25_EEEvvEEEEvNT_6ParamsE:
[----:B------:R-:W1:Y:S01]  /*0000*/  LDC R1, c[0x0][0x37c] ;  /* 0x0000df00ff017b82 */ /* 0x000e620000000800 */
[----:B------:R-:W2:Y:S01]  /*0010*/  S2R R94, SR_TID.X ;  /* 0x00000000005e7919 */ /* 0x000ea20000002100 */
[----:B------:R-:W3:Y:S06]  /*0020*/  LDCU.64 UR8, c[0x0][0x890] ;  /* 0x00011200ff0877ac */ /* 0x000eec0008000a00 */
[----:B------:R-:W4:Y:S01]  /*0030*/  S2UR UR47, SR_CgaCtaId ;  /* 0x00000000002f79c3 */ /* 0x000f220000008800 */
[----:B------:R-:W-:Y:S02]  /*0040*/  PRMT R80, RZ, 0x7610, R80 ;  /* 0x00007610ff507816 */ /* 0x000fe40000000050 */
[----:B------:R-:W-:Y:S01]  /*0050*/  ELECT P1, URZ, PT ;  /* 0x0000000000ff782f */ /* 0x000fe20003820000 */
[----:B---3--:R-:W-:-:S04]  /*0060*/  UISETP.NE.U32.AND UP0, UPT, UR8, URZ, UPT ;  /* 0x000000ff0800728c */ /* 0x008fc8000bf05070 */
[----:B------:R-:W-:Y:S02]  /*0070*/  UISETP.NE.AND.EX UP0, UPT, UR9, URZ, UPT, UP0 ;  /* 0x000000ff0900728c */ /* 0x000fe4000bf05300 */
[----:B----4-:R-:W-:Y:S02]  /*0080*/  ULOP3.LUT UR68, UR47, 0x1, URZ, 0xc0, !UPT ;  /* 0x000000012f447892 */ /* 0x010fe4000f8ec0ff */
[----:B------:R-:W-:Y:S01]  /*0090*/  ULOP3.LUT UR69, UR47, 0x1, URZ, 0x3c, !UPT ;  /* 0x000000012f457892 */ /* 0x000fe2000f8e3cff */
[----:B--2---:R-:W-:-:S05]  /*00a0*/  SHF.R.U32.HI R81, RZ, 0x5, R94 ;  /* 0x00000005ff517819 */ /* 0x004fca000001165e */
[----:B------:R-:W2:Y:S02]  /*00b0*/  SHFL.IDX PT, R0, R81, RZ, 0x1f ;  /* 0x00001fff51007589 */ /* 0x000ea400000e0000 */
[----:B--2---:R-:W-:Y:S01]  /*00c0*/  R2UR UR20, R0 ;  /* 0x00000000001472ca */ /* 0x004fe200000e0000 */
[----:B-1----:R-:W-:-:S14]  /*00d0*/  BRA.U UP0, `(.L_x_0) ;  /* 0x0000000100307547 */ /* 0x002fdc000b800000 */
[----:B------:R-:W1:Y:S02]  /*00e0*/  LDCU.64 UR4, c[0x0][0x888] ;  /* 0x00011100ff0477ac */ /* 0x000e640008000a00 */
[----:B-1----:R-:W-:-:S04]  /*00f0*/  UISETP.NE.U32.AND UP0, UPT, UR4, URZ, UPT ;  /* 0x000000ff0400728c */ /* 0x002fc8000bf05070 */
[----:B------:R-:W-:-:S09]  /*0100*/  UISETP.NE.AND.EX UP0, UPT, UR5, URZ, UPT, UP0 ;  /* 0x000000ff0500728c */ /* 0x000fd2000bf05300 */
[----:B------:R-:W-:Y:S05]  /*0110*/  BRA.U !UP0, `(.L_x_1) ;  /* 0x0000000108147547 */ /* 0x000fea000b800000 */
[----:B------:R-:W1:Y:S01]  /*0120*/  LDC.64 R2, c[0x0][0x888] ;  /* 0x00022200ff027b82 */ /* 0x000e620000000a00 */
[----:B------:R-:W1:Y:S02]  /*0130*/  LDCU.64 UR4, c[0x0][0x358] ;  /* 0x00006b00ff0477ac */ /* 0x000e640008000a00 */
[----:B-1----:R1:W5:Y:S01]  /*0140*/  LDG.E R41, desc[UR4][R2.64] ;  /* 0x0000000402297981 */ /* 0x002362000c1e1900 */
[----:B------:R-:W-:Y:S01]  /*0150*/  HFMA2 R80, -RZ, RZ, 0, 5.9604644775390625e-08 ;  /* 0x00000001ff507431 */ /* 0x000fe200000001ff */
[----:B------:R-:W-:Y:S05]  /*0160*/  BRA `(.L_x_0) ;  /* 0x00000000000c7947 */ /* 0x000fea0003800000 */
.L_x_1:
[----:B------:R-:W1:Y:S01]  /*0170*/  LDCU UR4, c[0x0][0x880] ;  /* 0x00011000ff0477ac */ /* 0x000e620008000800 */
[----:B------:R-:W-:Y:S01]  /*0180*/  HFMA2 R80, -RZ, RZ, 0, 5.9604644775390625e-08 ;  /* 0x00000001ff507431 */ /* 0x000fe200000001ff */
[----:B-1----:R-:W-:-:S07]  /*0190*/  MOV R41, UR4 ;  /* 0x0000000400297c02 */ /* 0x002fce0008000f00 */
.L_x_0:
[----:B------:R-:W2:Y:S02]  /*01a0*/  LDCU.64 UR4, c[0x0][0x8b0] ;  /* 0x00011600ff0477ac */ /* 0x000ea40008000a00 */
[----:B--2---:R-:W-:-:S04]  /*01b0*/  UISETP.NE.U32.AND UP0, UPT, UR4, URZ, UPT ;  /* 0x000000ff0400728c */ /* 0x004fc8000bf05070 */
[----:B------:R-:W-:-:S09]  /*01c0*/  UISETP.NE.AND.EX UP0, UPT, UR5, URZ, UPT, UP0 ;  /* 0x000000ff0500728c */ /* 0x000fd2000bf05300 */
[----:B------:R-:W-:Y:S05]  /*01d0*/  BRA.U UP0, `(.L_x_2) ;  /* 0x0000000100287547 */ /* 0x000fea000b800000 */
[----:B------:R-:W2:Y:S02]  /*01e0*/  LDCU.64 UR4, c[0x0][0x8a8] ;  /* 0x00011500ff0477ac */ /* 0x000ea40008000a00 */
[----:B--2---:R-:W-:-:S04]  /*01f0*/  UISETP.NE.U32.AND UP0, UPT, UR4, URZ, UPT ;  /* 0x000000ff0400728c */ /* 0x004fc8000bf05070 */
[----:B------:R-:W-:-:S09]  /*0200*/  UISETP.NE.AND.EX UP0, UPT, UR5, URZ, UPT, UP0 ;  /* 0x000000ff0500728c */ /* 0x000fd2000bf05300 */
[----:B------:R-:W-:Y:S05]  /*0210*/  BRA.U !UP0, `(.L_x_3) ;  /* 0x0000000108107547 */ /* 0x000fea000b800000 */
[----:B------:R-:W2:Y:S01]  /*0220*/  LDC.64 R38, c[0x0][0x8a8] ;  /* 0x00022a00ff267b82 */ /* 0x000ea20000000a00 */
[----:B------:R-:W2:Y:S02]  /*0230*/  LDCU.64 UR4, c[0x0][0x358] ;  /* 0x00006b00ff0477ac */ /* 0x000ea40008000a00 */
[----:B--2---:R2:W5:Y:S01]  /*0240*/  LDG.E R38, desc[UR4][R38.64] ;  /* 0x0000000426267981 */ /* 0x004562000c1e1900 */
[----:B------:R-:W-:Y:S05]  /*0250*/  BRA `(.L_x_2) ;  /* 0x0000000000087947 */ /* 0x000fea0003800000 */
.L_x_3:
[----:B------:R-:W2:Y:S02]  /*0260*/  LDCU UR4, c[0x0][0x8a0] ;  /* 0x00011400ff0477ac */ /* 0x000ea40008000800 */
[----:B--2---:R-:W-:Y:S02]  /*0270*/  MOV R38, UR4 ;  /* 0x0000000400267c02 */ /* 0x004fe40008000f00 */
.L_x_2:
[----:B------:R-:W-:Y:S01]  /*0280*/  IMAD.U32 R0, RZ, RZ, UR20 ;  /* 0x00000014ff007e24 */ /* 0x000fe2000f8e00ff */
[----:B------:R-:W-:Y:S04]  /*0290*/  BSSY.RECONVERGENT B0, `(.L_x_4) ;  /* 0x000000c000007945 */ /* 0x000fe80003800200 */
[C---:B------:R-:W-:Y:S02]  /*02a0*/  ISETP.NE.OR P2, PT, R0.reuse, 0x1, !P1 ;  /* 0x000000010000780c */ /* 0x040fe40004f45670 */
[----:B------:R-:W-:-:S11]  /*02b0*/  ISETP.NE.OR P0, PT, R0, 0x3, !P1 ;  /* 0x000000030000780c */ /* 0x000fd60004f05670 */
[----:B------:R-:W-:Y:S05]  /*02c0*/  @P2 BRA `(.L_x_5) ;  /* 0x0000000000202947 */ /* 0x000fea0003800000 */
[----:B------:R-:W3:Y:S02]  /*02d0*/  LDCU.64 UR4, c[0x0][0x348] ;  /* 0x00006900ff0477ac */ /* 0x000ee40008000a00 */
[----:B---3--:R-:W-:Y:S02]  /*02e0*/  UIADD3 UR6, UP1, UPT, UR4, 0x80, URZ ;  /* 0x0000008004067890 */ /* 0x008fe4000ff3e0ff */
[----:B------:R-:W-:Y:S02]  /*02f0*/  UIADD3 UR4, UP0, UPT, UR4, 0x180, URZ ;  /* 0x0000018004047890 */ /* 0x000fe4000ff1e0ff */
[----:B------:R-:W-:Y:S02]  /*0300*/  UIADD3.X UR7, UPT, UPT, URZ, UR5, URZ, UP1, !UPT ;  /* 0x00000005ff077290 */ /* 0x000fe40008ffe4ff */
[----:B------:R-:W-:-:S07]  /*0310*/  UIADD3.X UR5, UPT, UPT, URZ, UR5, URZ, UP0, !UPT ;  /* 0x00000005ff057290 */ /* 0x000fce00087fe4ff */
[----:B------:R3:W-:Y:S02]  /*0320*/  UTMACCTL.PF [UR6] ;  /* 0x00000000060079b9 */ /* 0x0007e40008040000 */
[----:B------:R3:W-:Y:S02]  /*0330*/  UTMACCTL.PF [UR4] ;  /* 0x00000000040079b9 */ /* 0x0007e40008040000 */
[----:B---3--:R-:W-:Y:S01]  /*0340*/  NOP ;  /* 0x0000000000007918 */ /* 0x008fe20000000000 */
.L_x_5:
[----:B------:R-:W-:Y:S05]  /*0350*/  BSYNC.RECONVERGENT B0 ;  /* 0x0000000000007941 */ /* 0x000fea0003800200 */
.L_x_4:
[----:B------:R-:W-:Y:S04]  /*0360*/  BSSY.RECONVERGENT B0, `(.L_x_6) ;  /* 0x000000a000007945 */ /* 0x000fe80003800200 */
        /* <DEDUP_REMOVED lines=9> */
.L_x_7:
[----:B------:R-:W-:Y:S05]  /*0400*/  BSYNC.RECONVERGENT B0 ;  /* 0x0000000000007941 */ /* 0x000fea0003800200 */
.L_x_6:
[----:B------:R-:W3:Y:S01]  /*0410*/  LDCU.64 UR4, c[0x0][0x888] ;  /* 0x00011100ff0477ac */ /* 0x000ee20008000a00 */
[----:B------:R-:W-:Y:S02]  /*0420*/  UISETP.EQ.U32.AND UP2, UPT, UR8, URZ, UPT ;  /* 0x000000ff0800728c */ /* 0x000fe4000bf42070 */
[----:B------:R-:W-:Y:S02]  /*0430*/  UPLOP3.LUT UP4, UPT, UPT, UPT, UPT, 0x80, 0x8 ;  /* 0x000000000008789c */ /* 0x000fe40003f8f070 */
[----:B---3--:R-:W-:-:S04]  /*0440*/  UISETP.NE.U32.AND UP0, UPT, UR4, URZ, UPT ;  /* 0x000000ff0400728c */ /* 0x008fc8000bf05070 */
[----:B------:R-:W-:-:S04]  /*0450*/  UISETP.NE.AND.EX UP1, UPT, UR5, URZ, UPT, UP0 ;  /* 0x000000ff0500728c */ /* 0x000fc8000bf25300 */
[----:B------:R-:W-:-:S04]  /*0460*/  UISETP.EQ.OR.EX UP3, UPT, UR9, URZ, !UP1, UP2 ;  /* 0x000000ff0900728c */ /* 0x000fc8000cf62720 */
[----:B------:R-:W-:-:S06]  /*0470*/  UP2UR UR4, UPR, URZ, 0x8 ;  /* 0x00000008ff047883 */ /* 0x000fcc0008000000 */
[----:B------:R-:W-:Y:S01]  /*0480*/  MOV R83, UR4 ;  /* 0x0000000400537c02 */ /* 0x000fe20008000f00 */
[----:B------:R-:W-:Y:S06]  /*0490*/  BRA.U !UP3, `(.L_x_8) ;  /* 0x000000010b207547 */ /* 0x000fec000b800000 */
[----:B------:R-:W-:Y:S01]  /*04a0*/  UISETP.NE.U32.AND UP2, UPT, UR8, URZ, UPT ;  /* 0x000000ff0800728c */ /* 0x000fe2000bf45070 */
[----:B-----5:R-:W-:Y:S01]  /*04b0*/  FSETP.NEU.AND P0, PT, R41, RZ, PT ;  /* 0x000000ff2900720b */ /* 0x020fe20003f0d000 */
[----:B------:R-:W-:Y:S02]  /*04c0*/  USEL UR4, URZ, 0xffffffff, UP1 ;  /* 0xffffffffff047887 */ /* 0x000fe40008800000 */
[----:B------:R-:W-:-:S10]  /*04d0*/  UISETP.NE.AND.EX UP2, UPT, UR9, URZ, UPT, UP2 ;  /* 0x000000ff0900728c */ /* 0x000fd4000bf45320 */
[----:B------:R-:W-:Y:S01]  /*04e0*/  VOTEU.ANY UP0, P0 ;  /* 0x0000000000ff7886 */ /* 0x000fe20000000100 */
[----:B------:R-:W-:-:S04]  /*04f0*/  @!UP2 USEL UR4, URZ, 0xffffffff, UP0 ;  /* 0xffffffffff04a887 */ /* 0x000fc80008000000 */
[----:B------:R-:W-:-:S04]  /*0500*/  ULOP3.LUT UR4, UR4, 0x1, URZ, 0xc0, !UPT ;  /* 0x0000000104047892 */ /* 0x000fc8000f8ec0ff */
[----:B------:R-:W-:-:S11]  /*0510*/  UISETP.NE.U32.AND UP4, UPT, UR4, 0x1, UPT ;  /* 0x000000010400788c */ /* 0x000fd6000bf85070 */
.L_x_8:
[----:B------:R-:W3:Y:S01]  /*0520*/  SHFL.IDX PT, R0, R81, RZ, 0x1f ;  /* 0x00001fff51007589 */ /* 0x000ee200000e0000 */
[----:B------:R-:W-:-:S04]  /*0530*/  UISETP.NE.AND UP0, UPT, UR20, 0x2, UPT ;  /* 0x000000021400788c */ /* 0x000fc8000bf05270 */
[----:B------:R-:W-:Y:S02]  /*0540*/  UISETP.EQ.AND UP2, UPT, UR68, URZ, !UP0 ;  /* 0x000000ff4400728c */ /* 0x000fe4000c742270 */
[----:B------:R-:W-:-:S04]  /*0550*/  USEL UR43, URZ, 0x1, UP0 ;  /* 0x00000001ff2b7887 */ /* 0x000fc80008000000 */
[----:B------:R-:W-:Y:S02]  /*0560*/  PLOP3.LUT P3, PT, P1, PT, UP2, 0x80, 0x8 ;  /* 0x000000000008781c */ /* 0x000fe40000f6f028 */
[----:B---3--:R-:W-:-:S13]  /*0570*/  ISETP.NE.AND P0, PT, R0, RZ, PT ;  /* 0x000000ff0000720c */ /* 0x008fda0003f05270 */
[----:B------:R-:W-:Y:S05]  /*0580*/  @P0 BRA `(.L_x_9) ;  /* 0x0000000000540947 */ /* 0x000fea0003800000 */
[----:B------:R-:W-:Y:S01]  /*0590*/  UMOV UR4, 0x400 ;  /* 0x0000040000047882 */ /* 0x000fe20000000000 */
[----:B------:R-:W-:Y:S01]  /*05a0*/  UMOV UR8, 0x1 ;  /* 0x0000000100087882 */ /* 0x000fe20000000000 */
[----:B------:R-:W-:Y:S01]  /*05b0*/  UMOV UR6, 0x4 ;  /* 0x0000000400067882 */ /* 0x000fe20000000000 */
[----:B------:R-:W-:Y:S02]  /*05c0*/  ULEA UR4, UR47, UR4, 0x18 ;  /* 0x000000042f047291 */ /* 0x000fe4000f8ec0ff */
[----:B------:R-:W-:-:S04]  /*05d0*/  UIADD3 UR8, UPT, UPT, -UR8, 0x100000, URZ ;  /* 0x0010000008087890 */ /* 0x000fc8000fffe1ff */
[----:B------:R-:W-:Y:S02]  /*05e0*/  USHF.L.U32 UR9, UR8, 0xb, URZ ;  /* 0x0000000b08097899 */ /* 0x000fe400080006ff */
[----:B------:R-:W-:Y:S02]  /*05f0*/  USHF.L.U32 UR8, UR8, 0x1, URZ ;  /* 0x0000000108087899 */ /* 0x000fe400080006ff */
[----:B------:R-:W-:-:S04]  /*0600*/  UIADD3 UR6, UPT, UPT, -UR6, 0x100000, URZ ;  /* 0x0010000006067890 */ /* 0x000fc8000fffe1ff */
[----:B------:R-:W-:Y:S02]  /*0610*/  USHF.L.U32 UR7, UR6, 0xb, URZ ;  /* 0x0000000b06077899 */ /* 0x000fe400080006ff */
[----:B------:R-:W-:Y:S01]  /*0620*/  USHF.L.U32 UR6, UR6, 0x1, URZ ;  /* 0x0000000106067899 */ /* 0x000fe200080006ff */
[----:B------:R-:W-:Y:S01]  /*0630*/  ELECT P0, URZ, PT ;  /* 0x0000000000ff782f */ /* 0x000fe20003800000 */
[----:B------:R-:W3:Y:S02]  /*0640*/  FENCE.VIEW.ASYNC.S ;  /* 0x00000000000073c6 */ /* 0x000ee40000000000 */
[----:B---3--:R3:W4:Y:S08]  /*0650*/  SYNCS.EXCH.64 URZ, [UR4], UR8 ;  /* 0x0000000804ff75b2 */ /* 0x0087300008000100 */
[----:B------:R3:W1:Y:S01]  /*0660*/  SYNCS.EXCH.64 URZ, [UR4+0x20], UR6 ;  /* 0x0000200604ff75b2 */ /* 0x0006620008000100 */
[----:B------:R3:W1:Y:S01]  /*0670*/  SYNCS.EXCH.64 URZ, [UR4+0x8], UR8 ;  /* 0x0000080804ff75b2 */ /* 0x0006620008000100 */
[----:B------:R3:W1:Y:S01]  /*0680*/  SYNCS.EXCH.64 URZ, [UR4+0x28], UR6 ;  /* 0x0000280604ff75b2 */ /* 0x0006620008000100 */
[----:B------:R3:W1:Y:S01]  /*0690*/  SYNCS.EXCH.64 URZ, [UR4+0x10], UR8 ;  /* 0x0000100804ff75b2 */ /* 0x0006620008000100 */
[----:B------:R3:W1:Y:S01]  /*06a0*/  SYNCS.EXCH.64 URZ, [UR4+0x30], UR6 ;  /* 0x0000300604ff75b2 */ /* 0x0006620008000100 */
[----:B------:R3:W1:Y:S01]  /*06b0*/  SYNCS.EXCH.64 URZ, [UR4+0x18], UR8 ;  /* 0x0000180804ff75b2 */ /* 0x0006620008000100 */
[----:B------:R3:W1:Y:S01]  /*06c0*/  SYNCS.EXCH.64 URZ, [UR4+0x38], UR6 ;  /* 0x0000380604ff75b2 */ /* 0x0006620008000100 */
[----:B------:R-:W-:Y:S01]  /*06d0*/  NOP ;  /* 0x0000000000007918 */ /* 0x000fe20000000000 */
.L_x_9:
[----:B------:R-:W2:Y:S01]  /*06e0*/  SHFL.IDX PT, R0, R81, RZ, 0x1f ;  /* 0x00001fff51007589 */ /* 0x000ea200000e0000 */
[----:B------:R-:W-:Y:S01]  /*06f0*/  NOP ;  /* 0x0000000000007918 */ /* 0x000fe20000000000 */
[----:B--2---:R-:W-:-:S13]  /*0700*/  ISETP.NE.AND P0, PT, R0, 0x1, PT ;  /* 0x000000010000780c */ /* 0x004fda0003f05270 */
[----:B------:R-:W-:Y:S05]  /*0710*/  @P0 BRA `(.L_x_10) ;  /* 0x0000000000540947 */ /* 0x000fea0003800000 */
[----:B---3--:R-:W-:Y:S01]  /*0720*/  UMOV UR4, 0x400 ;  /* 0x0000040000047882 */ /* 0x008fe20000000000 */
        /* <DEDUP_REMOVED lines=10> */
[----:B------:R-:W2:Y:S02]  /*07d0*/  FENCE.VIEW.ASYNC.S ;  /* 0x00000000000073c6 */ /* 0x000ea40000000000 */
[----:B--2---:R2:W3:Y:S08]  /*07e0*/  SYNCS.EXCH.64 URZ, [UR4+0x40], UR8 ;  /* 0x0000400804ff75b2 */ /* 0x0044f00008000100 */
        /* <DEDUP_REMOVED lines=8> */
.L_x_10:
[----:B------:R-:W4:Y:S01]  /*0870*/  SHFL.IDX PT, R0, R81, RZ, 0x1f ;  /* 0x00001fff51007589 */ /* 0x000f2200000e0000 */
[----:B------:R-:W-:Y:S01]  /*0880*/  NOP ;  /* 0x0000000000007918 */ /* 0x000fe20000000000 */
[----:B----4-:R-:W-:-:S13]  /*0890*/  ISETP.NE.AND P0, PT, R0, 0x3, PT ;  /* 0x000000030000780c */ /* 0x010fda0003f05270 */
[----:B------:R-:W-:Y:S05]  /*08a0*/  @P0 BRA `(.L_x_11) ;  /* 0x00000000002c0947 */ /* 0x000fea0003800000 */
[----:B--23--:R-:W-:Y:S01]  /*08b0*/  UMOV UR6, 0x400 ;  /* 0x0000040000067882 */ /* 0x00cfe20000000000 */
[----:B------:R-:W-:Y:S01]  /*08c0*/  UMOV UR4, 0x20 ;  /* 0x0000002000047882 */ /* 0x000fe20000000000 */
[----:B------:R-:W-:Y:S02]  /*08d0*/  ULEA UR6, UR47, UR6, 0x18 ;  /* 0x000000062f067291 */ /* 0x000fe4000f8ec0ff */
[----:B------:R-:W-:-:S04]  /*08e0*/  UIADD3 UR4, UPT, UPT, -UR4, 0x100000, URZ ;  /* 0x0010000004047890 */ /* 0x000fc8000fffe1ff */
[----:B------:R-:W-:Y:S02]  /*08f0*/  USHF.L.U32 UR5, UR4, 0xb, URZ ;  /* 0x0000000b04057899 */ /* 0x000fe400080006ff */
[----:B------:R-:W-:Y:S01]  /*0900*/  USHF.L.U32 UR4, UR4, 0x1, URZ ;  /* 0x0000000104047899 */ /* 0x000fe200080006ff */
[----:B------:R-:W-:Y:S01]  /*0910*/  ELECT P0, URZ, PT ;  /* 0x0000000000ff782f */ /* 0x000fe20003800000 */
[----:B------:R-:W2:Y:S10]  /*0920*/  FENCE.VIEW.ASYNC.S ;  /* 0x00000000000073c6 */ /* 0x000eb40000000000 */
[----:B--2---:R4:W2:Y:S01]  /*0930*/  SYNCS.EXCH.64 URZ, [UR6+0x80], UR4 ;  /* 0x0000800406ff75b2 */ /* 0x0048a20008000100 */
[----:B------:R4:W3:Y:S02]  /*0940*/  SYNCS.EXCH.64 URZ, [UR6+0x88], UR4 ;  /* 0x0000880406ff75b2 */ /* 0x0008e40008000100 */
[----:B----4-:R-:W-:Y:S01]  /*0950*/  NOP ;  /* 0x0000000000007918 */ /* 0x010fe20000000000 */
.L_x_11:
[----:B------:R-:W4:Y:S01]  /*0960*/  SHFL.IDX PT, R0, R81, RZ, 0x1f ;  /* 0x00001fff51007589 */ /* 0x000f2200000e0000 */
[----:B------:R-:W-:Y:S01]  /*0970*/  NOP ;  /* 0x0000000000007918 */ /* 0x000fe20000000000 */
[----:B----4-:R-:W-:-:S13]  /*0980*/  ISETP.NE.AND P0, PT, R0, 0x4, PT ;  /* 0x000000040000780c */ /* 0x010fda0003f05270 */
[----:B------:R-:W-:Y:S05]  /*0990*/  @P0 BRA `(.L_x_12) ;  /* 0x0000000000480947 */ /* 0x000fea0003800000 */
[----:B--23--:R-:W-:Y:S01]  /*09a0*/  UMOV UR4, 0x720 ;  /* 0x0000072000047882 */ /* 0x00cfe20000000000 */
[----:B------:R-:W-:Y:S01]  /*09b0*/  UMOV UR6, 0x400 ;  /* 0x0000040000067882 */ /* 0x000fe20000000000 */
[----:B------:R-:W-:Y:S01]  /*09c0*/  USEL UR4, UR4, 0x620, UP4 ;  /* 0x0000062004047887 */ /* 0x000fe2000a000000 */
        /* <DEDUP_REMOVED lines=10> */
[----:B--2---:R4:W2:Y:S08]  /*0a70*/  SYNCS.EXCH.64 URZ, [UR6+0x90], UR8 ;  /* 0x0000900806ff75b2 */ /* 0x0048b00008000100 */
[----:B------:R4:W3:Y:S01]  /*0a80*/  SYNCS.EXCH.64 URZ, [UR6+0xa0], UR4 ;  /* 0x0000a00406ff75b2 */ /* 0x0008e20008000100 */
[----:B------:R4:W1:Y:S01]  /*0a90*/  SYNCS.EXCH.64 URZ, [UR6+0x98], UR8 ;  /* 0x0000980806ff75b2 */ /* 0x0008620008000100 */
[----:B------:R4:W1:Y:S02]  /*0aa0*/  SYNCS.EXCH.64 URZ, [UR6+0xa8], UR4 ;  /* 0x0000a80406ff75b2 */ /* 0x0008640008000100 */
[----:B----4-:R-:W-:Y:S01]  /*0ab0*/  NOP ;  /* 0x0000000000007918 */ /* 0x010fe20000000000 */
.L_x_12:
[----:B------:R-:W4:Y:S01]  /*0ac0*/  SHFL.IDX PT, R0, R81, RZ, 0x1f ;  /* 0x00001fff51007589 */ /* 0x000f2200000e0000 */
[----:B------:R-:W-:Y:S01]  /*0ad0*/  NOP ;  /* 0x0000000000007918 */ /* 0x000fe20000000000 */
[----:B----4-:R-:W-:-:S13]  /*0ae0*/  ISETP.NE.AND P0, PT, R0, 0x5, PT ;  /* 0x000000050000780c */ /* 0x010fda0003f05270 */
[----:B------:R-:W-:Y:S05]  /*0af0*/  @P0 BRA `(.L_x_13) ;  /* 0x0000000000540947 */ /* 0x000fea0003800000 */
[----:B--23--:R-:W-:Y:S01]  /*0b00*/  UMOV UR4, 0x400 ;  /* 0x0000040000047882 */ /* 0x00cfe20000000000 */
        /* <DEDUP_REMOVED lines=14> */
[----:B------:R4:W1:Y:S01]  /*0bf0*/  SYNCS.EXCH.64 URZ, [UR4+0xd8], UR8 ;  /* 0x0000d80804ff75b2 */ /* 0x0008620008000100 */
[----:B------:R4:W1:Y:S01]  /*0c00*/  SYNCS.EXCH.64 URZ, [UR4+0xc0], UR6 ;  /* 0x0000c00604ff75b2 */ /* 0x0008620008000100 */
[----:B------:R4:W1:Y:S01]  /*0c10*/  SYNCS.EXCH.64 URZ, [UR4+0xe0], UR8 ;  /* 0x0000e00804ff75b2 */ /* 0x0008620008000100 */
[----:B------:R4:W1:Y:S01]  /*0c20*/  SYNCS.EXCH.64 URZ, [UR4+0xc8], UR6 ;  /* 0x0000c80604ff75b2 */ /* 0x0008620008000100 */
[----:B------:R4:W1:Y:S02]  /*0c30*/  SYNCS.EXCH.64 URZ, [UR4+0xe8], UR8 ;  /* 0x0000e80804ff75b2 */ /* 0x0008640008000100 */
[----:B----4-:R-:W-:Y:S01]  /*0c40*/  NOP ;  /* 0x0000000000007918 */ /* 0x010fe20000000000 */
.L_x_13:
[----:B------:R-:W4:Y:S01]  /*0c50*/  SHFL.IDX PT, R0, R81, RZ, 0x1f ;  /* 0x00001fff51007589 */ /* 0x000f2200000e0000 */
[----:B------:R-:W-:Y:S01]  /*0c60*/  ISETP.NE.OR P1, PT, RZ, UR20, !P1 ;  /* 0x00000014ff007c0c */ /* 0x000fe2000cf25670 */
        /* <DEDUP_REMOVED lines=12> */
[----:B------:R4:W3:Y:S01]  /*0d30*/  SYNCS.EXCH.64 URZ, [UR4+0x100], UR6 ;  /* 0x0001000604ff75b2 */ /* 0x0008e20008000100 */
[----:B------:R4:W1:Y:S01]  /*0d40*/  SYNCS.EXCH.64 URZ, [UR4+0xf8], UR6 ;  /* 0x0000f80604ff75b2 */ /* 0x0008620008000100 */
[----:B------:R4:W1:Y:S02]  /*0d50*/  SYNCS.EXCH.64 URZ, [UR4+0x108], UR6 ;  /* 0x0001080604ff75b2 */ /* 0x0008640008000100 */
[----:B----4-:R-:W-:Y:S01]  /*0d60*/  NOP ;  /* 0x0000000000007918 */ /* 0x010fe20000000000 */
.L_x_14:
[----:B------:R-:W-:Y:S01]  /*0d70*/  VOTEU.ALL UP0, P1 ;  /* 0x0000000000ff7886 */ /* 0x000fe20000800000 */
[----:B--23--:R-:W-:Y:S01]  /*0d80*/  UMOV UR4, 0x20 ;  /* 0x0000002000047882 */ /* 0x00cfe20000000000 */
[----:B------:R-:W2:Y:S01]  /*0d90*/  LDCU UR7, c[0x0][0x36c] ;  /* 0x00006d80ff0777ac */ /* 0x000ea20008000800 */
[----:B------:R-:W-:Y:S01]  /*0da0*/  NOP ;  /* 0x0000000000007918 */ /* 0x000fe20000000000 */
[----:B------:R-:W-:Y:S01]  /*0db0*/  LOP3.LUT R0, R94, 0x1f, RZ, 0xc0, !PT ;  /* 0x0000001f5e007812 */ /* 0x000fe200078ec0ff */
[----:B------:R-:W-:Y:S01]  /*0dc0*/  @!UP0 UMOV UR6, 0x400 ;  /* 0x0000040000068882 */ /* 0x000fe20000000000 */
[----:B------:R-:W-:-:S04]  /*0dd0*/  @!UP0 UIADD3 UR4, UPT, UPT, -UR4, 0x100000, URZ ;  /* 0x0010000004048890 */ /* 0x000fc8000fffe1ff */
[----:B------:R-:W-:Y:S02]  /*0de0*/  @!UP0 USHF.L.U32 UR5, UR4, 0xb, URZ ;  /* 0x0000000b04058899 */ /* 0x000fe400080006ff */
[----:B------:R-:W-:Y:S02]  /*0df0*/  @!UP0 USHF.L.U32 UR4, UR4, 0x1, URZ ;  /* 0x0000000104048899 */ /* 0x000fe400080006ff */
[----:B------:R-:W-:Y:S01]  /*0e00*/  @!UP0 ULEA UR6, UR47, UR6, 0x18 ;  /* 0x000000062f068291 */ /* 0x000fe2000f8ec0ff */
[----:B------:R-:W-:Y:S01]  /*0e10*/  VOTEU.ALL UP0, P1 ;  /* 0x0000000000ff7886 */ /* 0x000fe20000800000 */
[----:B------:R-:W-:Y:S02]  /*0e20*/  UISETP.NE.AND UP5, UPT, UR20, URZ, UPT ;  /* 0x000000ff1400728c */ /* 0x000fe4000bfa5270 */
[----:B--2---:R-:W-:Y:S01]  /*0e30*/  UISETP.EQ.U32.AND UP6, UPT, UR7, 0x1, UPT ;  /* 0x000000010700788c */ /* 0x004fe2000bfc2070 */
[----:B------:R-:W2:Y:S07]  /*0e40*/  FENCE.VIEW.ASYNC.S ;  /* 0x00000000000073c6 */ /* 0x000eae0000000000 */
[----:B--2---:R2:W3:Y:S01]  /*0e50*/  @!UP0 SYNCS.EXCH.64 URZ, [UR6+0x110], UR4 ;  /* 0x0001100406ff85b2 */ /* 0x0044e20008000100 */
[----:B------:R-:W-:Y:S05]  /*0e60*/  BRA.U !UP6, `(.L_x_15) ;  /* 0x000000010e087547 */ /* 0x000fea000b800000 */
[----:B-1-3--:R-:W-:Y:S01]  /*0e70*/  UCGABAR_ARV ;  /* 0x00000000000079c7 */ /* 0x00afe20008000000 */
[----:B------:R-:W-:Y:S05]  /*0e80*/  BRA `(.L_x_16) ;  /* 0x0000000000047947 */ /* 0x000fea0003800000 */
.L_x_15:
[----:B-1-3--:R-:W-:Y:S01]  /*0e90*/  NOP ;  /* 0x0000000000007918 */ /* 0x00afe20000000000 */
.L_x_16:
[----:B------:R-:W1:Y:S01]  /*0ea0*/  S2UR UR23, SR_CTAID.X ;  /* 0x00000000001779c3 */ /* 0x000e620000002500 */
[----:B------:R-:W-:-:S05]  /*0eb0*/  CS2R.32 R82, SR_CgaSize ;  /* 0x0000000000527805 */ /* 0x000fca0000008a00 */
[----:B------:R-:W-:-:S05]  /*0ec0*/  IMAD R82, R82, -0xa0, RZ ;  /* 0xffffff6052527824 */ /* 0x000fca00078e02ff */
[----:B--2---:R-:W-:-:S14]  /*0ed0*/  R2UR UR5, R82 ;  /* 0x00000000520572ca */ /* 0x004fdc00000e0000 */
[----:B------:R-:W2:Y:S01]  /*0ee0*/  LDCU UR5, c[0x0][UR5+0x2b0] ;  /* 0x00005600050577ac */ /* 0x000ea20008000800 */
[----:B------:R-:W-:-:S05]  /*0ef0*/  CS2R.32 R82, SR_CgaSize ;  /* 0x0000000000527805 */ /* 0x000fca0000008a00 */
[----:B------:R-:W-:-:S05]  /*0f00*/  IMAD R82, R82, -0xa0, RZ ;  /* 0xffffff6052527824 */ /* 0x000fca00078e02ff */
[----:B------:R-:W-:-:S14]  /*0f10*/  R2UR UR4, R82 ;  /* 0x00000000520472ca */ /* 0x000fdc00000e0000 */
[----:B------:R-:W3:Y:S01]  /*0f20*/  LDCU UR4, c[0x0][UR4+0x2b4] ;  /* 0x00005680040477ac */ /* 0x000ee20008000800 */
[----:B------:R-:W4:Y:S01]  /*0f30*/  S2UR UR28, SR_CTAID.Y ;  /* 0x00000000001c79c3 */ /* 0x000f220000002600 */
[----:B------:R-:W-:-:S05]  /*0f40*/  CS2R.32 R82, SR_CgaSize ;  /* 0x0000000000527805 */ /* 0x000fca0000008a00 */
[----:B------:R-:W-:-:S05]  /*0f50*/  IMAD R82, R82, -0xa0, RZ ;  /* 0xffffff6052527824 */ /* 0x000fca00078e02ff */
[----:B------:R-:W-:-:S14]  /*0f60*/  R2UR UR7, R82 ;  /* 0x00000000520772ca */ /* 0x000fdc00000e0000 */
[----:B------:R-:W3:Y:S01]  /*0f70*/  LDCU UR7, c[0x0][UR7+0x2a4] ;  /* 0x00005480070777ac */ /* 0x000ee20008000800 */
[----:B------:R-:W-:Y:S01]  /*0f80*/  UISETP.GT.U32.AND UP0, UPT, UR68, 0xffff, UPT ;  /* 0x0000ffff4400788c */ /* 0x000fe2000bf04070 */
[----:B------:R-:W-:-:S05]  /*0f90*/  CS2R.32 R82, SR_CgaSize ;  /* 0x0000000000527805 */ /* 0x000fca0000008a00 */
[----:B------:R-:W-:-:S05]  /*0fa0*/  IMAD R82, R82, -0xa0, RZ ;  /* 0xffffff6052527824 */ /* 0x000fca00078e02ff */
[----:B------:R-:W-:-:S14]  /*0fb0*/  R2UR UR63, R82 ;  /* 0x00000000523f72ca */ /* 0x000fdc00000e0000 */
[----:B------:R-:W3:Y:S01]  /*0fc0*/  LDCU UR63, c[0x0][UR63+0x2a0] ;  /* 0x000054003f3f77ac */ /* 0x000ee20008000800 */
[----:B------:R-:W3:Y:S01]  /*0fd0*/  LDCU UR21, c[0x0][0xb24] ;  /* 0x00016480ff1577ac */ /* 0x000ee20008000800 */
[----:B------:R-:W3:Y:S01]  /*0fe0*/  LDCU UR42, c[0x0][0xb24] ;  /* 0x00016480ff2a77ac */ /* 0x000ee20008000800 */
[----:B-1----:R-:W-:Y:S01]  /*0ff0*/  I2FP.F32.U32 R3, UR23 ;  /* 0x0000001700037c45 */ /* 0x002fe20008201000 */
[----:B------:R-:W1:Y:S04]  /*1000*/  LDCU UR25, c[0x0][0xb30] ;  /* 0x00016600ff1977ac */ /* 0x000e680008000800 */
[----:B--2---:R-:W-:Y:S01]  /*1010*/  FMUL R3, R3, UR5 ;  /* 0x0000000503037c20 */ /* 0x004fe20008400000 */
[----:B------:R-:W-:Y:S01]  /*1020*/  USEL UR5, UR68, 0xffff, !UP0 ;  /* 0x0000ffff44057887 */ /* 0x000fe2000c000000 */
[----:B----4-:R-:W-:Y:S01]  /*1030*/  I2FP.F32.U32 R2, UR28 ;  /* 0x0000001c00027c45 */ /* 0x010fe20008201000 */
[----:B------:R-:W-:-:S03]  /*1040*/  USHF.L.U32 UR30, UR47, 0x9, URZ ;  /* 0x000000092f1e7899 */ /* 0x000fc600080006ff */
[----:B------:R-:W2:Y:S01]  /*1050*/  F2I.U32.TRUNC.NTZ R3, R3 ;  /* 0x0000000300037305 */ /* 0x000ea2000020f000 */
[----:B------:R-:W-:Y:S01]  /*1060*/  ULOP3.LUT UR29, UR5, 0xffff, URZ, 0xc0, !UPT ;  /* 0x0000ffff051d7892 */ /* 0x000fe2000f8ec0ff */
[----:B---3--:R-:W-:-:S06]  /*1070*/  FMUL R2, R2, UR4 ;  /* 0x0000000402027c20 */ /* 0x008fcc0008400000 */
[----:B------:R-:W3:Y:S01]  /*1080*/  F2I.U32.TRUNC.NTZ R2, R2 ;  /* 0x0000000200027305 */ /* 0x000ee2000020f000 */
[----:B--2---:R-:W-:Y:S02]  /*1090*/  R2UR UR4, R3 ;  /* 0x00000000030472ca */ /* 0x004fe400000e0000 */
[----:B------:R-:W-:Y:S02]  /*10a0*/  PRMT R3, RZ, 0x7610, R3 ;  /* 0x00007610ff037816 */ /* 0x000fe40000000003 */
[----:B---3--:R-:W-:Y:S02]  /*10b0*/  R2UR UR6, R2 ;  /* 0x00000000020672ca */ /* 0x008fe400000e0000 */
[----:B------:R-:W-:-:S07]  /*10c0*/  PRMT R2, RZ, 0x7610, R2 ;  /* 0x00007610ff027816 */ /* 0x000fce0000000002 */
[----:B------:R-:W-:-:S04]  /*10d0*/  UIADD3 UR5, UPT, UPT, -UR4, URZ, URZ ;  /* 0x000000ff04057290 */ /* 0x000fc8000fffe1ff */
[----:B------:R-:W-:Y:S02]  /*10e0*/  UIMAD UR63, UR63, UR5, UR23 ;  /* 0x000000053f3f72a4 */ /* 0x000fe4000f8e0217 */
[----:B------:R-:W-:-:S04]  /*10f0*/  UIADD3 UR4, UPT, UPT, -UR6, URZ, URZ ;  /* 0x000000ff06047290 */ /* 0x000fc8000fffe1ff */
[----:B------:R-:W-:-:S06]  /*1100*/  UIMAD UR4, UR7, UR4, UR28 ;  /* 0x00000004070472a4 */ /* 0x000fcc000f8e021c */
[----:B------:R-:W-:Y:S01]  /*1110*/  IMAD.U32 R82, RZ, RZ, UR4 ;  /* 0x00000004ff527e24 */ /* 0x000fe2000f8e00ff */
[----:B-1----:R-:W-:Y:S06]  /*1120*/  BRA.U UP5, `(.L_x_17) ;  /* 0x0000000105687547 */ /* 0x002fec000b800000 */
[----:B------:R-:W-:Y:S01]  /*1130*/  R2UR UR4, R82 ;  /* 0x00000000520472ca */ /* 0x000fe200000e0000 */
[----:B------:R-:W-:-:S12]  /*1140*/  ULOP3.LUT UR5, UR63, 0x4, URZ, 0x3c, !UPT ;  /* 0x000000043f057892 */ /* 0x000fd8000f8e3cff */
[----:B------:R-:W-:Y:S02]  /*1150*/  UISETP.NE.AND UP0, UPT, UR4, URZ, UPT ;  /* 0x000000ff0400728c */ /* 0x000fe4000bf05270 */
[----:B------:R-:W-:Y:S02]  /*1160*/  ULOP3.LUT UR4, UR63, 0x2, URZ, 0x3c, !UPT ;  /* 0x000000023f047892 */ /* 0x000fe4000f8e3cff */
[----:B------:R-:W-:-:S04]  /*1170*/  UISETP.GT.U32.AND UP2, UPT, UR63, 0x1, UP0 ;  /* 0x000000013f00788c */ /* 0x000fc80008744070 */
[----:B------:R-:W-:Y:S02]  /*1180*/  USEL UR8, URZ, 0x1, UP2 ;  /* 0x00000001ff087887 */ /* 0x000fe40009000000 */
[----:B------:R-:W-:Y:S02]  /*1190*/  USEL UR7, URZ, 0x2, UP2 ;  /* 0x00000002ff077887 */ /* 0x000fe40009000000 */
[----:B------:R-:W-:Y:S02]  /*11a0*/  UISETP.GT.U32.AND UP2, UPT, UR4, 0x1, UP0 ;  /* 0x000000010400788c */ /* 0x000fe40008744070 */
[----:B------:R-:W-:Y:S02]  /*11b0*/  ULOP3.LUT UR4, UR63, 0x6, URZ, 0x3c, !UPT ;  /* 0x000000063f047892 */ /* 0x000fe4000f8e3cff */
[----:B------:R-:W-:Y:S02]  /*11c0*/  USEL UR6, URZ, 0x4, UP2 ;  /* 0x00000004ff067887 */ /* 0x000fe40009000000 */
[----:B------:R-:W-:-:S02]  /*11d0*/  USEL UR9, URZ, 0x8, UP2 ;  /* 0x00000008ff097887 */ /* 0x000fc40009000000 */
[----:B------:R-:W-:Y:S02]  /*11e0*/  UISETP.GT.U32.AND UP2, UPT, UR5, 0x1, UP0 ;  /* 0x000000010500788c */ /* 0x000fe40008744070 */
[----:B------:R-:W-:Y:S02]  /*11f0*/  UISETP.GT.U32.AND UP0, UPT, UR4, 0x1, UP0 ;  /* 0x000000010400788c */ /* 0x000fe40008704070 */
[----:B------:R-:W-:Y:S02]  /*1200*/  USEL UR4, URZ, 0x10, UP2 ;  /* 0x00000010ff047887 */ /* 0x000fe40009000000 */
[----:B------:R-:W-:Y:S02]  /*1210*/  UIADD3 UR5, UPT, UPT, UR6, UR7, UR8 ;  /* 0x0000000706057290 */ /* 0x000fe4000fffe008 */
[----:B------:R-:W-:Y:S02]  /*1220*/  USEL UR7, URZ, 0x40, UP0 ;  /* 0x00000040ff077887 */ /* 0x000fe40008000000 */
[----:B------:R-:W-:-:S02]  /*1230*/  USEL UR8, URZ, 0x20, UP2 ;  /* 0x00000020ff087887 */ /* 0x000fc40009000000 */
[----:B------:R-:W-:Y:S02]  /*1240*/  UIADD3 UR5, UPT, UPT, UR4, UR5, UR9 ;  /* 0x0000000504057290 */ /* 0x000fe4000fffe009 */
[----:B------:R-:W-:Y:S02]  /*1250*/  ULOP3.LUT UR4, UR63, 0xfffffffe, URZ, 0xc0, !UPT ;  /* 0xfffffffe3f047892 */ /* 0x000fe4000f8ec0ff */
[----:B------:R-:W-:Y:S02]  /*1260*/  USEL UR6, URZ, 0x80, UP0 ;  /* 0x00000080ff067887 */ /* 0x000fe40008000000 */
[----:B------:R-:W-:-:S03]  /*1270*/  UIADD3 UR5, UPT, UPT, UR7, UR5, UR8 ;  /* 0x0000000507057290 */ /* 0x000fc6000fffe008 */
[----:B------:R-:W-:Y:S01]  /*1280*/  UMOV UR7, 0x3 ;  /* 0x0000000300077882 */ /* 0x000fe20000000000 */
[----:B------:R-:W-:Y:S02]  /*1290*/  UIADD3 UR5, UPT, UPT, UR5, UR6, URZ ;  /* 0x0000000605057290 */ /* 0x000fe4000fffe0ff */
[----:B------:R-:W-:-:S04]  /*12a0*/  USHF.L.U32 UR4, UR7, UR4, URZ ;  /* 0x0000000407047299 */ /* 0x000fc800080006ff */
[----:B------:R-:W-:Y:S02]  /*12b0*/  MOV R3, UR5 ;  /* 0x0000000500037c02 */ /* 0x000fe40008000f00 */
[----:B------:R-:W-:-:S07]  /*12c0*/  IMAD.U32 R2, RZ, RZ, UR4 ;  /* 0x00000004ff027e24 */ /* 0x000fce000f8e00ff */
.L_x_17:
[----:B------:R-:W1:Y:S01]  /*12d0*/  S2UR UR36, SR_CTAID.Z ;  /* 0x00000000002479c3 */ /* 0x000e620000002700 */
[----:B------:R-:W-:Y:S01]  /*12e0*/  UISETP.GE.AND UP0, UPT, UR21, 0x1, UPT ;  /* 0x000000011500788c */ /* 0x000fe2000bf06270 */
[----:B------:R-:W-:Y:S01]  /*12f0*/  UMOV UR26, 0x55 ;  /* 0x00000055001a7882 */ /* 0x000fe20000000000 */
[----:B------:R-:W-:-:S07]  /*1300*/  UMOV UR24, UR23 ;  /* 0x0000001700187c82 */ /* 0x000fce0008000000 */
[----:B------:R-:W-:Y:S05]  /*1310*/  BRA.U !UP0, `(.L_x_18) ;  /* 0x0000000108d47547 */ /* 0x000fea000b800000 */
[----:B------:R-:W2:Y:S01]  /*1320*/  LDCU.128 UR16, c[0x0][0xb10] ;  /* 0x00016200ff1077ac */ /* 0x000ea20008000c00 */
[----:B------:R-:W3:Y:S01]  /*1330*/  LDCU UR6, c[0x0][0x370] ;  /* 0x00006e00ff0677ac */ /* 0x000ee20008000800 */
[----:B------:R-:W4:Y:S01]  /*1340*/  LDCU UR7, c[0x0][0x374] ;  /* 0x00006e80ff0777ac */ /* 0x000f220008000800 */
[----:B------:R-:W1:Y:S01]  /*1350*/  LDCU UR22, c[0x0][0xb0c] ;  /* 0x00016180ff1677ac */ /* 0x000e620008000800 */
[----:B------:R-:W1:Y:S01]  /*1360*/  LDCU UR24, c[0x0][0xb20] ;  /* 0x00016400ff1877ac */ /* 0x000e620008000800 */
[----:B------:R-:W1:Y:S01]  /*1370*/  LDCU.64 UR8, c[0x0][0xb28] ;  /* 0x00016500ff0877ac */ /* 0x000e620008000a00 */
[----:B--2---:R-:W-:Y:S02]  /*1380*/  UISETP.NE.AND UP3, UPT, UR18, 0x1, UPT ;  /* 0x000000011200788c */ /* 0x004fe4000bf65270 */
[----:B----4-:R-:W-:Y:S02]  /*1390*/  UIMAD.WIDE.U32 UR10, UR7, UR19, URZ ;  /* 0x00000013070a72a5 */ /* 0x010fe4000f8e00ff */
[----:B---3--:R-:W-:-:S02]  /*13a0*/  UIMAD.WIDE.U32 UR12, UR6, UR16, URZ ;  /* 0x00000010060c72a5 */ /* 0x008fc4000f8e00ff */
[----:B-1----:R-:W-:Y:S02]  /*13b0*/  UISETP.NE.AND UP0, UPT, UR22, 0x1, UPT ;  /* 0x000000011600788c */ /* 0x002fe4000bf05270 */
[----:B------:R-:W-:Y:S01]  /*13c0*/  UIMAD.WIDE.U32 UR4, UR23, UR16, URZ ;  /* 0x00000010170472a5 */ /* 0x000fe2000f8e00ff */
[----:B------:R-:W-:Y:S02]  /*13d0*/  UMOV UR10, UR11 ;  /* 0x0000000b000a7c82 */ /* 0x000fe40008000000 */
[----:B------:R-:W-:Y:S01]  /*13e0*/  UMOV UR12, UR13 ;  /* 0x0000000d000c7c82 */ /* 0x000fe20008000000 */
[----:B------:R-:W-:Y:S02]  /*13f0*/  @UP3 USHF.R.U32.HI UR7, URZ, UR24, UR10 ;  /* 0x00000018ff073299 */ /* 0x000fe4000801160a */
[----:B------:R-:W-:Y:S01]  /*1400*/  UISETP.NE.AND UP2, UPT, UR21, 0x1, UPT ;  /* 0x000000011500788c */ /* 0x000fe2000bf45270 */
[----:B------:R-:W-:Y:S02]  /*1410*/  UMOV UR4, UR5 ;  /* 0x0000000500047c82 */ /* 0x000fe40008000000 */
[----:B------:R-:W-:-:S02]  /*1420*/  @UP0 USHF.R.U32.HI UR6, URZ, UR17, UR12 ;  /* 0x00000011ff060299 */ /* 0x000fc4000801160c */
[----:B------:R-:W-:Y:S02]  /*1430*/  USHF.R.U32.HI UR4, URZ, UR17, UR4 ;  /* 0x00000011ff047299 */ /* 0x000fe40008011604 */
[----:B------:R-:W-:Y:S02]  /*1440*/  UIMAD.WIDE.U32 UR12, UR28, UR19, URZ ;  /* 0x000000131c0c72a5 */ /* 0x000fe4000f8e00ff */
[----:B------:R-:W-:Y:S02]  /*1450*/  UIMAD.WIDE.U32 UR10, UR7, UR8, URZ ;  /* 0x00000008070a72a5 */ /* 0x000fe4000f8e00ff */
[----:B------:R-:W-:Y:S02]  /*1460*/  UIMAD.WIDE.U32 UR14, UR6, UR8, URZ ;  /* 0x00000008060e72a5 */ /* 0x000fe4000f8e00ff */
[----:B------:R-:W-:-:S03]  /*1470*/  USEL UR5, UR23, UR4, !UP0 ;  /* 0x0000000417057287 */ /* 0x000fc6000c000000 */
[----:B------:R-:W-:Y:S01]  /*1480*/  UMOV UR4, UR13 ;  /* 0x0000000d00047c82 */ /* 0x000fe20008000000 */
[----:B------:R-:W-:Y:S01]  /*1490*/  UMOV UR10, UR11 ;  /* 0x0000000b000a7c82 */ /* 0x000fe20008000000 */
[----:B------:R-:W-:Y:S02]  /*14a0*/  USHF.R.U32.HI UR4, URZ, UR24, UR4 ;  /* 0x00000018ff047299 */ /* 0x000fe40008011604 */
[----:B------:R-:W-:Y:S01]  /*14b0*/  @UP2 USHF.R.U32.HI UR7, URZ, UR9, UR10 ;  /* 0x00000009ff072299 */ /* 0x000fe2000801160a */
[----:B------:R-:W-:Y:S01]  /*14c0*/  UMOV UR14, UR15 ;  /* 0x0000000f000e7c82 */ /* 0x000fe20008000000 */
[----:B------:R-:W-:Y:S02]  /*14d0*/  USEL UR4, UR28, UR4, !UP3 ;  /* 0x000000041c047287 */ /* 0x000fe4000d800000 */
[----:B------:R-:W-:Y:S02]  /*14e0*/  @UP2 USHF.R.U32.HI UR6, URZ, UR9, UR14 ;  /* 0x00000009ff062299 */ /* 0x000fe4000801160e */
[----:B------:R-:W-:-:S02]  /*14f0*/  UIMAD UR7, UR7, UR21, URZ ;  /* 0x00000015070772a4 */ /* 0x000fc4000f8e02ff */
[----:B------:R-:W-:Y:S02]  /*1500*/  UIMAD UR12, UR6, UR21, URZ ;  /* 0x00000015060c72a4 */ /* 0x000fe4000f8e02ff */
[----:B------:R-:W-:Y:S02]  /*1510*/  UISETP.GE.AND UP0, UPT, UR4, UR7, UPT ;  /* 0x000000070400728c */ /* 0x000fe4000bf06270 */
[----:B------:R-:W-:Y:S02]  /*1520*/  UIMAD.WIDE.U32 UR10, UR4, UR8, URZ ;  /* 0x00000008040a72a5 */ /* 0x000fe4000f8e00ff */
[----:B------:R-:W-:Y:S02]  /*1530*/  UISETP.GE.OR UP0, UPT, UR5, UR12, UP0 ;  /* 0x0000000c0500728c */ /* 0x000fe40008706670 */
[----:B------:R-:W-:Y:S02]  /*1540*/  UIMAD.WIDE.U32 UR12, UR5, UR8, URZ ;  /* 0x00000008050c72a5 */ /* 0x000fe4000f8e00ff */
[----:B------:R-:W-:Y:S01]  /*1550*/  UIADD3 UR10, UPT, UPT, -UR4, URZ, URZ ;  /* 0x000000ff040a7290 */ /* 0x000fe2000fffe1ff */
[----:B------:R-:W-:Y:S01]  /*1560*/  UMOV UR8, UR11 ;  /* 0x0000000b00087c82 */ /* 0x000fe20008000000 */
[----:B------:R-:W-:-:S02]  /*1570*/  UIADD3 UR24, UPT, UPT, -UR5, URZ, URZ ;  /* 0x000000ff05187290 */ /* 0x000fc4000fffe1ff */
[----:B------:R-:W-:-:S03]  /*1580*/  USHF.R.U32.HI UR8, URZ, UR9, UR8 ;  /* 0x00000009ff087299 */ /* 0x000fc60008011608 */
[----:B------:R-:W-:Y:S01]  /*1590*/  @!UP0 UMOV UR7, UR13 ;  /* 0x0000000d00078c82 */ /* 0x000fe20008000000 */
[----:B------:R-:W-:Y:S02]  /*15a0*/  UIMAD UR28, UR18, UR10, UR28 ;  /* 0x0000000a121c72a4 */ /* 0x000fe4000f8e021c */
[----:B------:R-:W-:Y:S02]  /*15b0*/  USEL UR8, UR4, UR8, !UP2 ;  /* 0x0000000804087287 */ /* 0x000fe4000d000000 */
[----:B------:R-:W-:Y:S02]  /*15c0*/  @!UP0 USHF.R.U32.HI UR7, URZ, UR9, UR7 ;  /* 0x00000009ff078299 */ /* 0x000fe40008011607 */
[----:B------:R-:W-:Y:S02]  /*15d0*/  UIADD3 UR9, UPT, UPT, -UR8, URZ, URZ ;  /* 0x000000ff08097290 */ /* 0x000fe4000fffe1ff */
[----:B------:R-:W-:Y:S02]  /*15e0*/  @!UP0 USEL UR7, UR5, UR7, !UP2 ;  /* 0x0000000705078287 */ /* 0x000fe4000d000000 */
[----:B------:R-:W-:-:S02]  /*15f0*/  UIMAD UR9, UR21, UR9, UR4 ;  /* 0x00000009150972a4 */ /* 0x000fc4000f8e0204 */
[----:B------:R-:W-:Y:S02]  /*1600*/  @!UP0 UIADD3 UR8, UPT, UPT, UR8, -UR7, URZ ;  /* 0x8000000708088290 */ /* 0x000fe4000fffe0ff */
[----:B------:R-:W-:Y:S02]  /*1610*/  @!UP0 UIMAD UR6, UR9, UR6, UR7 ;  /* 0x00000006090682a4 */ /* 0x000fe4000f8e0207 */
[----:B------:R-:W-:Y:S02]  /*1620*/  @!UP0 UIMAD UR4, UR8, UR21, UR5 ;  /* 0x00000015080482a4 */ /* 0x000fe4000f8e0205 */
[----:B------:R-:W-:Y:S02]  /*1630*/  UIMAD UR24, UR22, UR24, UR23 ;  /* 0x00000018161872a4 */ /* 0x000fe4000f8e0217 */
[----:B------:R-:W-:Y:S01]  /*1640*/  UIMAD UR28, UR4, UR18, UR28 ;  /* 0x00000012041c72a4 */ /* 0x000fe2000f8e021c */
[----:B------:R-:W-:Y:S02]  /*1650*/  @!UP0 UMOV UR5, UR6 ;  /* 0x0000000600058c82 */ /* 0x000fe40008000000 */
[----:B------:R-:W-:-:S12]  /*1660*/  UIMAD UR24, UR5, UR22, UR24 ;  /* 0x00000016051872a4 */ /* 0x000fd8000f8e0218 */
.L_x_18:
[----:B------:R-:W-:Y:S02]  /*1670*/  UISETP.NE.AND UP2, UPT, UR25, 0x1, UPT ;  /* 0x000000011900788c */ /* 0x000fe4000bf45270 */
[----:B------:R-:W-:Y:S02]  /*1680*/  UISETP.NE.AND UP0, UPT, UR20, 0x2, UPT ;  /* 0x000000021400788c */ /* 0x000fe4000bf05270 */
[----:B------:R-:W-:Y:S02]  /*1690*/  ULOP3.LUT UR30, UR30, 0xc00, URZ, 0xc0, !UPT ;  /* 0x00000c001e1e7892 */ /* 0x000fe4000f8ec0ff */
[----:B------:R-:W-:-:S03]  /*16a0*/  USHF.L.U32 UR29, UR26, UR29, URZ ;  /* 0x0000001d1a1d7299 */ /* 0x000fc600080006ff */
[----:B------:R-:W-:Y:S09]  /*16b0*/  BRA.U UP2, `(.L_x_19) ;  /* 0x0000000102407547 */ /* 0x000ff2000b800000 */
[----:B------:R-:W2:Y:S01]  /*16c0*/  LDCU.128 UR8, c[0x0][0xb10] ;  /* 0x00016200ff0877ac */ /* 0x000ea20008000c00 */
[----:B------:R-:W3:Y:S01]  /*16d0*/  LDCU UR12, c[0x0][0xb0c] ;  /* 0x00016180ff0c77ac */ /* 0x000ee20008000800 */
[----:B------:R-:W4:Y:S01]  /*16e0*/  LDCU UR13, c[0x0][0xb20] ;  /* 0x00016400ff0d77ac */ /* 0x000f220008000800 */
[----:B--2---:R-:W-:Y:S02]  /*16f0*/  UIMAD.WIDE.U32 UR4, UR24, UR8, URZ ;  /* 0x00000008180472a5 */ /* 0x004fe4000f8e00ff */
[----:B------:R-:W-:Y:S02]  /*1700*/  UIMAD.WIDE.U32 UR6, UR28, UR11, URZ ;  /* 0x0000000b1c0672a5 */ /* 0x000fe4000f8e00ff */
[----:B---3--:R-:W-:Y:S02]  /*1710*/  UISETP.NE.AND UP2, UPT, UR12, 0x1, UPT ;  /* 0x000000010c00788c */ /* 0x008fe4000bf45270 */
[----:B------:R-:W-:-:S03]  /*1720*/  USHF.R.U32.HI UR5, URZ, UR9, UR5 ;  /* 0x00000009ff057299 */ /* 0x000fc60008011605 */
[----:B------:R-:W-:Y:S01]  /*1730*/  UMOV UR4, UR7 ;  /* 0x0000000700047c82 */ /* 0x000fe20008000000 */
[----:B------:R-:W-:Y:S02]  /*1740*/  USEL UR5, UR24, UR5, !UP2 ;  /* 0x0000000518057287 */ /* 0x000fe4000d000000 */
[----:B------:R-:W-:Y:S02]  /*1750*/  UISETP.NE.AND UP2, UPT, UR10, 0x1, UPT ;  /* 0x000000010a00788c */ /* 0x000fe4000bf45270 */
[----:B----4-:R-:W-:-:S04]  /*1760*/  USHF.R.U32.HI UR4, URZ, UR13, UR4 ;  /* 0x0000000dff047299 */ /* 0x010fc80008011604 */
[----:B------:R-:W-:-:S04]  /*1770*/  USEL UR4, UR28, UR4, !UP2 ;  /* 0x000000041c047287 */ /* 0x000fc8000d000000 */
[----:B------:R-:W-:Y:S02]  /*1780*/  UIADD3 UR6, UPT, UPT, -UR4, UR5, URZ ;  /* 0x0000000504067290 */ /* 0x000fe4000fffe1ff */
[----:B------:R-:W-:Y:S02]  /*1790*/  UIADD3 UR4, UPT, UPT, UR4, -UR5, URZ ;  /* 0x8000000504047290 */ /* 0x000fe4000fffe0ff */
[----:B------:R-:W-:Y:S02]  /*17a0*/  UIMAD UR28, UR6, UR10, UR28 ;  /* 0x0000000a061c72a4 */ /* 0x000fe4000f8e021c */
[----:B------:R-:W-:-:S12]  /*17b0*/  UIMAD UR24, UR4, UR12, UR24 ;  /* 0x0000000c041872a4 */ /* 0x000fd8000f8e0218 */
.L_x_19:
[----:B------:R-:W-:Y:S05]  /*17c0*/  BRA.U !UP6, `(.L_x_20) ;  /* 0x000000010e0c7547 */ /* 0x000fea000b800000 */
[----:B------:R-:W-:Y:S01]  /*17d0*/  UCGABAR_WAIT ;  /* 0x0000000000007dc7 */ /* 0x000fe20008000000 */
[----:B------:R-:W-:Y:S01]  /*17e0*/  CCTL.IVALL ;  /* 0x00000000ff00798f */ /* 0x000fe20002000000 */
[----:B------:R-:W-:Y:S05]  /*17f0*/  BRA `(.L_x_21) ;  /* 0x0000000000047947 */ /* 0x000fea0003800000 */
.L_x_20:
[----:B------:R-:W-:Y:S06]  /*1800*/  BAR.SYNC.DEFER_BLOCKING 0x0 ;  /* 0x0000000000007b1d */ /* 0x000fec0000010000 */
.L_x_21:
[----:B------:R-:W-:Y:S05]  /*1810*/  BRA.U UP0, `(.L_x_22) ;  /* 0x00000015005c7547 */ /* 0x000fea000b800000 */
[----:B------:R-:W2:Y:S01]  /*1820*/  LDCU UR6, c[0x0][0x38c] ;  /* 0x00007180ff0677ac */ /* 0x000ea20008000800 */
[----:B------:R-:W-:Y:S01]  /*1830*/  PLOP3.LUT P1, PT, PT, PT, UP4, 0x80, 0x8 ;  /* 0x000000000008781c */ /* 0x000fe20003f2f048 */
[----:B------:R-:W-:Y:S01]  /*1840*/  IMAD.MOV.U32 R12, RZ, RZ, 0x1 ;  /* 0x00000001ff0c7424 */ /* 0x000fe200078e00ff */
[----:B------:R-:W-:Y:S01]  /*1850*/  ISETP.NE.AND P2, PT, R0, RZ, P3 ;  /* 0x000000ff0000720c */ /* 0x000fe20001f45270 */
[----:B------:R-:W-:Y:S01]  /*1860*/  UISETP.NE.AND UP1, UPT, UR20, URZ, UPT ;  /* 0x000000ff1400728c */ /* 0x000fe2000bf25270 */
[----:B------:R-:W-:Y:S02]  /*1870*/  PLOP3.LUT P1, PT, P1, PT, PT, 0x8, 0x80 ;  /* 0x000000000080781c */ /* 0x000fe40000f2e170 */
[----:B------:R-:W-:Y:S01]  /*1880*/  CS2R R10, SRZ ;  /* 0x00000000000a7805 */ /* 0x000fe2000001ff00 */
[----:B------:R-:W-:Y:S01]  /*1890*/  IMAD.MOV.U32 R9, RZ, RZ, RZ ;  /* 0x000000ffff097224 */ /* 0x000fe200078e00ff */
[----:B------:R-:W3:Y:S01]  /*18a0*/  LDCU UR48, c[0x0][0x370] ;  /* 0x00006e00ff3077ac */ /* 0x000ee20008000800 */
[----:B------:R-:W-:Y:S01]  /*18b0*/  IMAD.MOV.U32 R8, RZ, RZ, 0x1 ;  /* 0x00000001ff087424 */ /* 0x000fe200078e00ff */
[----:B------:R-:W-:Y:S01]  /*18c0*/  USEL UR31, UR43, 0x2, UP1 ;  /* 0x000000022b1f7887 */ /* 0x000fe20008800000 */
[----:B------:R-:W4:Y:S01]  /*18d0*/  LDCU.64 UR40, c[0x0][0x348] ;  /* 0x00006900ff2877ac */ /* 0x000f220008000a00 */
[----:B--2---:R-:W-:-:S02]  /*18e0*/  UIADD3 UR5, UPT, UPT, UR6, 0x7f, URZ ;  /* 0x0000007f06057890 */ /* 0x004fc4000fffe0ff */
[----:B------:R-:W-:Y:S02]  /*18f0*/  USHF.L.U32 UR55, UR23, 0x7, URZ ;  /* 0x0000000717377899 */ /* 0x000fe400080006ff */
[----:B------:R-:W-:Y:S02]  /*1900*/  USHF.R.S32.HI UR4, URZ, 0x1f, UR5 ;  /* 0x0000001fff047899 */ /* 0x000fe40008011405 */
[----:B------:R-:W-:Y:S02]  /*1910*/  UIADD3 UR54, UPT, UPT, UR6, 0xfe, URZ ;  /* 0x000000fe06367890 */ /* 0x000fe4000fffe0ff */
[----:B------:R-:W-:Y:S02]  /*1920*/  ULEA.HI UR4, UR4, UR5, URZ, 0x7 ;  /* 0x0000000504047291 */ /* 0x000fe4000f8f38ff */
[----:B------:R-:W-:Y:S02]  /*1930*/  USHF.L.U32 UR5, UR23, 0x6, URZ ;  /* 0x0000000617057899 */ /* 0x000fe400080006ff */
[----:B------:R-:W-:-:S02]  /*1940*/  USHF.R.S32.HI UR50, URZ, 0x7, UR4 ;  /* 0x00000007ff327899 */ /* 0x000fc40008011404 */
[----:B------:R-:W-:Y:S02]  /*1950*/  UIADD3 UR4, UPT, UPT, UR6, -0x1, URZ ;  /* 0xffffffff06047890 */ /* 0x000fe4000fffe0ff */
[----:B------:R-:W-:Y:S02]  /*1960*/  UISETP.LT.U32.AND UP0, UPT, UR50, 0x4, UPT ;  /* 0x000000043200788c */ /* 0x000fe4000bf01070 */
[----:B------:R-:W-:Y:S02]  /*1970*/  UISETP.GE.U32.AND UP2, UPT, UR4, -0xff, UPT ;  /* 0xffffff010400788c */ /* 0x000fe4000bf46070 */
[----:B------:R-:W-:Y:S02]  /*1980*/  USEL UR49, UR50, 0x4, UP0 ;  /* 0x0000000432317887 */ /* 0x000fe40008000000 */
[----:B------:R-:W-:Y:S02]  /*1990*/  ULOP3.LUT UR5, UR5, 0x40, URZ, 0xc0, !UPT ;  /* 0x0000004005057892 */ /* 0x000fe4000f8ec0ff */
[----:B------:R-:W-:Y:S01]  /*19a0*/  UIADD3 UR4, UPT, UPT, UR49, -0x1, URZ ;  /* 0xffffffff31047890 */ /* 0x000fe2000fffe0ff */
[----:B------:R-:W2:Y:S04]  /*19b0*/  LDCU UR46, c[0x0][0x374] ;  /* 0x00006e80ff2e77ac */ /* 0x000ea80008000800 */
[----:B------:R-:W-:-:S02]  /*19c0*/  @UP2 UIADD3 UR4, UPT, UPT, UR49, URZ, URZ ;  /* 0x000000ff31042290 */ /* 0x000fc4000fffe0ff */
[----:B------:R-:W-:Y:S02]  /*19d0*/  ULEA.HI UR52, UR30, UR5, URZ, 0x1a ;  /* 0x000000051e347291 */ /* 0x000fe4000f8fd0ff */
[----:B------:R-:W-:Y:S02]  /*19e0*/  UIADD3 UR53, UPT, UPT, UR50, -UR49, URZ ;  /* 0x8000003132357290 */ /* 0x000fe4000fffe0ff */
[----:B------:R-:W-:Y:S02]  /*19f0*/  UIADD3 UR43, UPT, UPT, UR4, 0x1, URZ ;  /* 0x00000001042b7890 */ /* 0x000fe4000fffe0ff */
[----:B------:R-:W-:Y:S01]  /*1a00*/  UIADD3 UR51, UPT, UPT, -UR4, URZ, URZ ;  /* 0x000000ff04337290 */ /* 0x000fe2000fffe1ff */
[----:B---34-:R-:W-:-:S11]  /*1a10*/  UMOV UR15, URZ ;  /* 0x000000ff000f7c82 */ /* 0x018fd60008000000 */
.L_x_44:
[----:B------:R-:W-:Y:S01]  /*1a20*/  UISETP.NE.AND UP0, UPT, UR47, URZ, UPT ;  /* 0x000000ff2f00728c */ /* 0x000fe2000bf05270 */
[----:B------:R-:W3:Y:S08]  /*1a30*/  S2UR UR47, SR_CgaCtaId ;  /* 0x00000000002f79c3 */ /* 0x000ef00000008800 */
[----:B-1----:R-:W-:Y:S05]  /*1a40*/  BRA.U UP0, `(.L_x_23) ;  /* 0x0000000100347547 */ /* 0x002fea000b800000 */
[----:B------:R-:W4:Y:S01]  /*1a50*/  S2R R0, SR_CgaCtaId ;  /* 0x0000000000007919 */ /* 0x000f220000008800 */
[----:B------:R-:W-:Y:S02]  /*1a60*/  MOV R3, 0x400 ;  /* 0x0000040000037802 */ /* 0x000fe40000000f00 */
[----:B------:R-:W-:Y:S02]  /*1a70*/  SHF.L.U32 R2, R8, 0x1f, RZ ;  /* 0x0000001f08027819 */ /* 0x000fe400000006ff */
[----:B----4-:R-:W-:-:S05]  /*1a80*/  LEA R0, R0, R3, 0x18 ;  /* 0x0000000300007211 */ /* 0x010fca00078ec0ff */
[----:B------:R-:W-:-:S04]  /*1a90*/  IMAD R3, R9, 0x8, R0 ;  /* 0x0000000809037824 */ /* 0x000fc800078e0200 */
[----:B------:R-:W4:Y:S02]  /*1aa0*/  SYNCS.PHASECHK.TRANS64.TRYWAIT P0, [R3+URZ+0x100], R2 ;  /* 0x00010002030075a7 */ /* 0x000f2400080011ff */
[----:B----4-:R-:W-:Y:S05]  /*1ab0*/  @!P0 BRA `(.L_x_24) ;  /* 0x0000008400088947 */ /* 0x010fea0003800000 */
.L_x_151:
[----:B------:R-:W-:Y:S01]  /*1ac0*/  VIADD R9, R9, 0x1 ;  /* 0x0000000109097836 */ /* 0x000fe20000000000 */
[----:B------:R4:W-:Y:S04]  /*1ad0*/  SYNCS.ARRIVE.TRANS64.A1T0 RZ, [R3+URZ+0xf0], RZ ;  /* 0x0000f0ff03ff79a7 */ /* 0x0009e800081000ff */
[----:B------:R-:W-:-:S04]  /*1ae0*/  ISETP.NE.AND P0, PT, R9, 0x2, PT ;  /* 0x000000020900780c */ /* 0x000fc80003f05270 */
[----:B------:R-:W-:Y:S02]  /*1af0*/  SEL R9, R9, RZ, P0 ;  /* 0x000000ff09097207 */ /* 0x000fe40000000000 */
[----:B----4-:R-:W-:-:S04]  /*1b00*/  SEL R3, RZ, 0x1, P0 ;  /* 0x00000001ff037807 */ /* 0x010fc80000000000 */
[----:B------:R-:W-:-:S07]  /*1b10*/  LOP3.LUT R8, R8, R3, RZ, 0x3c, !PT ;  /* 0x0000000308087212 */ /* 0x000fce00078e3cff */
.L_x_23:
[----:B------:R-:W-:Y:S01]  /*1b20*/  UMOV UR14, 0x400 ;  /* 0x00000400000e7882 */ /* 0x000fe20000000000 */
[----:B------:R-:W-:Y:S01]  /*1b30*/  SHF.L.U32 R0, R12, 0x1f, RZ ;  /* 0x0000001f0c007819 */ /* 0x000fe200000006ff */
[----:B---3--:R-:W-:Y:S02]  /*1b40*/  ULEA UR14, UR47, UR14, 0x18 ;  /* 0x0000000e2f0e7291 */ /* 0x008fe4000f8ec0ff */
[----:B------:R-:W-:Y:S02]  /*1b50*/  UISETP.GE.U32.AND UP0, UPT, UR54, 0xff, UPT ;  /* 0x000000ff3600788c */ /* 0x000fe4000bf06070 */
[----:B------:R-:W-:Y:S02]  /*1b60*/  ULEA UR4, UR15, UR14, 0x3 ;  /* 0x0000000e0f047291 */ /* 0x000fe4000f8e18ff */
[----:B------:R-:W-:Y:S01]  /*1b70*/  ULEA UR19, UR28, UR52, 0x7 ;  /* 0x000000341c137291 */ /* 0x000fe2000f8e38ff */
[----:B------:R-:W-:-:S06]  /*1b80*/  UMOV UR13, URZ ;  /* 0x000000ff000d7c82 */ /* 0x000fcc0008000000 */
[----:B------:R3:W4:Y:S01]  /*1b90*/  SYNCS.PHASECHK.TRANS64.TRYWAIT P0, [UR4+0x20], R0 ;  /* 0x00002000ff0075a7 */ /* 0x0007220008001104 */
[----:B------:R-:W-:-:S04]  /*1ba0*/  ULEA.HI UR4, UR24, UR24, URZ, 0x1 ;  /* 0x0000001818047291 */ /* 0x000fc8000f8f08ff */
[----:B------:R-:W-:-:S04]  /*1bb0*/  USHF.L.U32 UR4, UR4, 0x7, URZ ;  /* 0x0000000704047899 */ /* 0x000fc800080006ff */
[----:B------:R-:W-:-:S04]  /*1bc0*/  ULOP3.LUT UR35, UR4, 0xffffff00, URZ, 0xc0, !UPT ;  /* 0xffffff0004237892 */ /* 0x000fc8000f8ec0ff */
[----:B------:R-:W-:Y:S01]  /*1bd0*/  ULOP3.LUT UR35, UR35, 0x80, UR55, 0xf8, !UPT ;  /* 0x0000008023237892 */ /* 0x000fe2000f8ef837 */
[----:B------:R-:W-:Y:S11]  /*1be0*/  BRA.U !UP0, `(.L_x_25) ;  /* 0x0000000108f87547 */ /* 0x000ff6000b800000 */
[----:B------:R-:W-:Y:S01]  /*1bf0*/  UMOV UR21, UR51 ;  /* 0x0000003300157c82 */ /* 0x000fe20008000000 */
[----:B------:R-:W-:Y:S01]  /*1c00*/  UMOV UR4, UR15 ;  /* 0x0000000f00047c82 */ /* 0x000fe20008000000 */
[----:B------:R-:W-:-:S05]  /*1c10*/  UMOV UR26, 0x40 ;  /* 0x00000040001a7882 */ /* 0x000fca0000000000 */
.L_x_31:
[----:B------:R-:W-:Y:S01]  /*1c20*/  ULEA UR33, UR4, UR14, 0x3 ;  /* 0x0000000e04217291 */ /* 0x000fe2000f8e18ff */
[----:B------:R-:W-:Y:S01]  /*1c30*/  @P3 MOV R2, 0x18000 ;  /* 0x0001800000023802 */ /* 0x000fe20000000f00 */
[----:B--2-4-:R-:W-:Y:S10]  /*1c40*/  @P0 BRA `(.L_x_26) ;  /* 0x00000000000c0947 */ /* 0x014ff40003800000 */
[----:B------:R-:W-:-:S04]  /*1c50*/  SHF.L.U32 R3, R12, 0x1f, RZ ;  /* 0x0000001f0c037819 */ /* 0x000fc800000006ff */
[----:B------:R-:W4:Y:S02]  /*1c60*/  SYNCS.PHASECHK.TRANS64.TRYWAIT P0, [UR33+0x20], R3 ;  /* 0x00002003ff0075a7 */ /* 0x000f240008001121 */
[----:B----4-:R-:W-:Y:S05]  /*1c70*/  @!P0 BRA `(.L_x_27) ;  /* 0x0000008000ac8947 */ /* 0x010fea0003800000 */
.L_x_26:
[----:B------:R4:W-:Y:S01]  /*1c80*/  @P3 SYNCS.ARRIVE.TRANS64 RZ, [UR33], R2 ;  /* 0x00000002ffff39a7 */ /* 0x0009e20008000021 */
[----:B------:R-:W-:Y:S02]  /*1c90*/  ULOP3.LUT UR5, UR31, 0x2, URZ, 0xfc, !UPT ;  /* 0x000000021f057892 */ /* 0x000fe4000f8efcff */
[----:B------:R-:W-:Y:S02]  /*1ca0*/  UIADD3 UR21, UPT, UPT, UR21, 0x1, URZ ;  /* 0x0000000115157890 */ /* 0x000fe4000fffe0ff */
[----:B------:R-:W-:Y:S02]  /*1cb0*/  UISETP.NE.AND UP0, UPT, UR5, 0x2, UPT ;  /* 0x000000020500788c */ /* 0x000fe4000bf05270 */
[----:B------:R-:W-:-:S07]  /*1cc0*/  UISETP.NE.AND UP2, UPT, UR21, 0x1, UPT ;  /* 0x000000011500788c */ /* 0x000fce000bf45270 */
[----:B------:R-:W-:Y:S05]  /*1cd0*/  BRA.U UP0, `(.L_x_28) ;  /* 0x0000000100047547 */ /* 0x000fea000b800000 */
[----:B-12---:R-:W-:Y:S05]  /*1ce0*/  BPT.TRAP 0x1 ;  /* 0x000000040000795c */ /* 0x006fea0000300000 */
.L_x_28:
[----:B------:R-:W-:Y:S04]  /*1cf0*/  BSSY.RECONVERGENT B0, `(.L_x_29) ;  /* 0x0000003000007945 */ /* 0x000fe80003800200 */
[----:B------:R-:W-:Y:S05]  /*1d00*/  @!P2 BRA `(.L_x_30) ;  /* 0x000000000004a947 */ /* 0x000fea0003800000 */
[----:B-12---:R-:W-:Y:S05]  /*1d10*/  BPT.TRAP 0x1 ;  /* 0x000000040000795c */ /* 0x006fea0000300000 */
.L_x_30:
[----:B-12---:R-:W-:Y:S05]  /*1d20*/  BSYNC.RECONVERGENT B0 ;  /* 0x0000000000007941 */ /* 0x006fea0003800200 */
.L_x_29:
[----:B------:R-:W-:Y:S02]  /*1d30*/  UIADD3 UR5, UPT, UPT, UR4, 0x1, URZ ;  /* 0x0000000104057890 */ /* 0x000fe4000fffe0ff */
[----:B------:R-:W-:Y:S02]  /*1d40*/  ULEA UR8, UR4, UR30, 0xd ;  /* 0x0000001e04087291 */ /* 0x000fe4000f8e68ff */
[----:B------:R-:W-:Y:S02]  /*1d50*/  UISETP.NE.AND UP0, UPT, UR5, 0x4, UPT ;  /* 0x000000040500788c */ /* 0x000fe4000bf05270 */
[----:B------:R-:W-:Y:S02]  /*1d60*/  ULEA UR24, UR4, UR14, 0xf ;  /* 0x0000000e04187291 */ /* 0x000fe4000f8e78ff */
[----:B------:R-:W-:Y:S02]  /*1d70*/  USEL UR6, URZ, 0x1, UP0 ;  /* 0x00000001ff067887 */ /* 0x000fe40008000000 */
[----:B------:R-:W-:-:S02]  /*1d80*/  USEL UR15, UR5, URZ, UP0 ;  /* 0x000000ff050f7287 */ /* 0x000fc40008000000 */
[----:B------:R-:W-:Y:S02]  /*1d90*/  UIADD3 UR4, UP0, UPT, UR40, 0x180, URZ ;  /* 0x0000018028047890 */ /* 0x000fe4000ff1e0ff */
[----:B------:R-:W-:Y:S01]  /*1da0*/  ULEA UR5, UR15, UR14, 0x3 ;  /* 0x0000000e0f057291 */ /* 0x000fe2000f8e18ff */
[----:B------:R-:W-:Y:S01]  /*1db0*/  LOP3.LUT R12, R12, UR6, RZ, 0x3c, !PT ;  /* 0x000000060c0c7c12 */ /* 0x000fe2000f8e3cff */
[----:B------:R-:W-:Y:S02]  /*1dc0*/  UIADD3 UR6, UP1, UPT, UR40, 0x80, URZ ;  /* 0x0000008028067890 */ /* 0x000fe4000ff3e0ff */
[----:B------:R-:W-:Y:S01]  /*1dd0*/  ULEA UR8, UR8, UR14, 0x1 ;  /* 0x0000000e08087291 */ /* 0x000fe2000f8e08ff */
[----:B---3--:R-:W-:Y:S01]  /*1de0*/  SHF.L.U32 R0, R12, 0x1f, RZ ;  /* 0x0000001f0c007819 */ /* 0x008fe200000006ff */
[----:B------:R-:W-:Y:S02]  /*1df0*/  UIADD3 UR34, UPT, UPT, UR26, -0x40, URZ ;  /* 0xffffffc01a227890 */ /* 0x000fe4000fffe0ff */
[----:B------:R-:W-:Y:S01]  /*1e00*/  ULOP3.LUT UR33, UR33, 0xfefffff8, URZ, 0xc0, !UPT ;  /* 0xfefffff821217892 */ /* 0x000fe2000f8ec0ff */
[----:B------:R1:W2:Y:S01]  /*1e10*/  SYNCS.PHASECHK.TRANS64.TRYWAIT P0, [UR5+0x20], R0 ;  /* 0x00002000ff0075a7 */ /* 0x0002a20008001105 */
[----:B------:R-:W-:-:S02]  /*1e20*/  UIADD3.X UR7, UPT, UPT, URZ, UR41, URZ, UP1, !UPT ;  /* 0x00000029ff077290 */ /* 0x000fc40008ffe4ff */
[----:B------:R-:W-:Y:S02]  /*1e30*/  UIADD3 UR32, UPT, UPT, UR24, 0x8400, URZ ;  /* 0x0000840018207890 */ /* 0x000fe4000fffe0ff */
[----:B------:R-:W-:Y:S02]  /*1e40*/  UIADD3 UR24, UPT, UPT, UR24, 0xc400, URZ ;  /* 0x0000c40018187890 */ /* 0x000fe4000fffe0ff */
[----:B------:R-:W-:Y:S02]  /*1e50*/  UIADD3.X UR5, UPT, UPT, URZ, UR41, URZ, UP0, !UPT ;  /* 0x00000029ff057290 */ /* 0x000fe400087fe4ff */
[----:B------:R-:W-:Y:S02]  /*1e60*/  UIADD3 UR16, UPT, UPT, UR8, 0x28400, URZ ;  /* 0x0002840008107890 */ /* 0x000fe4000fffe0ff */
[----:B------:R-:W-:Y:S02]  /*1e70*/  UPRMT UR13, URZ, 0x5410, UR29 ;  /* 0x00005410ff0d7896 */ /* 0x000fe4000800001d */
[----:B------:R-:W-:Y:S01]  /*1e80*/  UIADD3 UR8, UPT, UPT, UR8, 0x2a400, URZ ;  /* 0x0002a40008087890 */ /* 0x000fe2000fffe0ff */
[----:B------:R-:W-:Y:S01]  /*1e90*/  UMOV UR22, 0x0 ;  /* 0x0000000000167882 */ /* 0x000fe20000000000 */
[----:B------:R-:W-:Y:S01]  /*1ea0*/  UMOV UR23, 0x10000000 ;  /* 0x1000000000177882 */ /* 0x000fe20000000000 */
[----:B------:R-:W-:Y:S01]  /*1eb0*/  UMOV UR27, UR35 ;  /* 0x00000023001b7c82 */ /* 0x000fe20008000000 */
[----:B------:R-:W-:Y:S01]  /*1ec0*/  UMOV UR28, UR36 ;  /* 0x00000024001c7c82 */ /* 0x000fe20008000000 */
[----:B------:R-:W-:Y:S01]  /*1ed0*/  UMOV UR25, UR33 ;  /* 0x0000002100197c82 */ /* 0x000fe20008000000 */
[----:B------:R-:W-:Y:S01]  /*1ee0*/  UMOV UR20, UR36 ;  /* 0x0000002400147c82 */ /* 0x000fe20008000000 */
[----:B------:R-:W-:Y:S01]  /*1ef0*/  UMOV UR17, UR33 ;  /* 0x0000002100117c82 */ /* 0x000fe20008000000 */
[----:B------:R-:W-:Y:S01]  /*1f00*/  UMOV UR18, UR34 ;  /* 0x0000002200127c82 */ /* 0x000fe20008000000 */
[----:B------:R-:W-:Y:S01]  /*1f10*/  UTMALDG.3D.2CTA [UR32], [UR6], desc[UR22] ;  /* 0x00001620060075b4 */ /* 0x000fe20008211000 */
[----:B------:R-:W-:Y:S01]  /*1f20*/  UMOV UR10, UR26 ;  /* 0x0000001a000a7c82 */ /* 0x000fe20008000000 */
[----:B------:R-:W-:Y:S01]  /*1f30*/  UMOV UR11, UR19 ;  /* 0x00000013000b7c82 */ /* 0x000fe20008000000 */
[----:B------:R-:W-:Y:S01]  /*1f40*/  UMOV UR12, UR36 ;  /* 0x00000024000c7c82 */ /* 0x000fe20008000000 */
[----:B------:R-:W-:Y:S01]  /*1f50*/  UMOV UR9, UR33 ;  /* 0x0000002100097c82 */ /* 0x000fe20008000000 */
[----:B------:R3:W-:Y:S01]  /*1f60*/  UTMALDG.3D.2CTA [UR24], [UR6], desc[UR22] ;  /* 0x00001618060075b4 */ /* 0x0007e20008211000 */
[----:B------:R-:W-:Y:S01]  /*1f70*/  UTMALDG.3D.MULTICAST.2CTA [UR16], [UR4], UR13, desc[UR22] ;  /* 0x00001610040073b4 */ /* 0x000fe2000821180d */
[----:B------:R4:W-:Y:S01]  /*1f80*/  UTMALDG.3D.MULTICAST.2CTA [UR8], [UR4], UR13, desc[UR22] ;  /* 0x00001608040073b4 */ /* 0x0009e2000821180d */
[----:B---3--:R-:W-:Y:S01]  /*1f90*/  UIADD3 UR26, UPT, UPT, UR26, 0x80, URZ ;  /* 0x000000801a1a7890 */ /* 0x008fe2000fffe0ff */
[----:B----4-:R-:W-:Y:S01]  /*1fa0*/  UMOV UR13, UR43 ;  /* 0x0000002b000d7c82 */ /* 0x010fe20008000000 */
[----:B------:R-:W-:Y:S01]  /*1fb0*/  UMOV UR4, UR15 ;  /* 0x0000000f00047c82 */ /* 0x000fe20008000000 */
[----:B-1----:R-:W-:Y:S09]  /*1fc0*/  BRA.U UP2, `(.L_x_31) ;  /* 0xfffffffd02147547 */ /* 0x002ff2000b83ffff */
.L_x_25:
[----:B------:R-:W-:Y:S01]  /*1fd0*/  ULEA UR4, UR15, UR14, 0x3 ;  /* 0x0000000e0f047291 */ /* 0x000fe2000f8e18ff */
[----:B---3--:R-:W-:Y:S01]  /*1fe0*/  SHF.L.U32 R0, R12, 0x1f, RZ ;  /* 0x0000001f0c007819 */ /* 0x008fe200000006ff */
[----:B------:R-:W-:Y:S01]  /*1ff0*/  @!P1 SYNCS.ARRIVE.TRANS64.A1T0 RZ, [UR14+0x88], RZ ;  /* 0x000088ffffff99a7 */ /* 0x000fe2000810000e */
[----:B------:R-:W-:-:S06]  /*2000*/  UISETP.GT.AND UP0, UPT, UR50, UR49, UPT ;  /* 0x000000313200728c */ /* 0x000fcc000bf04270 */
[----:B------:R3:W1:Y:S03]  /*2010*/  SYNCS.PHASECHK.TRANS64.TRYWAIT P1, [UR4+0x20], R0 ;  /* 0x00002000ff0075a7 */ /* 0x0006660008021104 */
[----:B------:R-:W-:Y:S05]  /*2020*/  BRA.U !UP0, `(.L_x_32) ;  /* 0x0000000508047547 */ /* 0x000fea000b800000 */
[----:B------:R-:W-:Y:S01]  /*2030*/  UIADD3 UR37, UPT, UPT, UR53, UR13, URZ ;  /* 0x0000000d35257290 */ /* 0x000fe2000fffe0ff */
[----:B------:R-:W-:-:S11]  /*2040*/  UMOV UR6, UR15 ;  /* 0x0000000f00067c82 */ /* 0x000fd60008000000 */
.L_x_40:
[----:B------:R-:W-:Y:S01]  /*2050*/  ULEA UR7, UR6, UR14, 0x3 ;  /* 0x0000000e06077291 */ /* 0x000fe2000f8e18ff */
[----:B------:R-:W-:Y:S01]  /*2060*/  @P3 MOV R2, 0x18000 ;  /* 0x0001800000023802 */ /* 0x000fe20000000f00 */
[----:B-12---:R-:W-:Y:S10]  /*2070*/  @P1 BRA `(.L_x_33) ;  /* 0x00000000000c1947 */ /* 0x006ff40003800000 */
[----:B------:R-:W-:-:S04]  /*2080*/  SHF.L.U32 R3, R12, 0x1f, RZ ;  /* 0x0000001f0c037819 */ /* 0x000fc800000006ff */
[----:B--2-4-:R-:W1:Y:S02]  /*2090*/  SYNCS.PHASECHK.TRANS64.TRYWAIT P0, [UR7+0x20], R3 ;  /* 0x00002003ff0075a7 */ /* 0x014e640008001107 */
[----:B-1----:R-:W-:Y:S05]  /*20a0*/  @!P0 BRA `(.L_x_34) ;  /* 0x0000007c00b88947 */ /* 0x002fea0003800000 */
.L_x_33:
[----:B------:R1:W-:Y:S01]  /*20b0*/  @P3 SYNCS.ARRIVE.TRANS64 RZ, [UR7], R2 ;  /* 0x00000002ffff39a7 */ /* 0x0003e20008000007 */
[----:B------:R-:W-:-:S04]  /*20c0*/  ULOP3.LUT UR4, UR31, 0x2, URZ, 0xfc, !UPT ;  /* 0x000000021f047892 */ /* 0x000fc8000f8efcff */
[----:B------:R-:W-:-:S09]  /*20d0*/  UISETP.NE.AND UP0, UPT, UR4, 0x2, UPT ;  /* 0x000000020400788c */ /* 0x000fd2000bf05270 */
[----:B------:R-:W-:Y:S05]  /*20e0*/  BRA.U UP0, `(.L_x_35) ;  /* 0x0000000100047547 */ /* 0x000fea000b800000 */
[----:B--2---:R-:W-:Y:S05]  /*20f0*/  BPT.TRAP 0x1 ;  /* 0x000000040000795c */ /* 0x004fea0000300000 */
.L_x_35:
[----:B------:R-:W-:Y:S04]  /*2100*/  BSSY.RECONVERGENT B0, `(.L_x_36) ;  /* 0x0000003000007945 */ /* 0x000fe80003800200 */
[----:B------:R-:W-:Y:S05]  /*2110*/  @!P2 BRA `(.L_x_37) ;  /* 0x000000000004a947 */ /* 0x000fea0003800000 */
[----:B--2---:R-:W-:Y:S05]  /*2120*/  BPT.TRAP 0x1 ;  /* 0x000000040000795c */ /* 0x004fea0000300000 */
.L_x_37:
[----:B--2---:R-:W-:Y:S05]  /*2130*/  BSYNC.RECONVERGENT B0 ;  /* 0x0000000000007941 */ /* 0x004fea0003800200 */
.L_x_36:
[----:B------:R-:W-:Y:S01]  /*2140*/  UIADD3 UR4, UPT, UPT, UR6, 0x1, URZ ;  /* 0x0000000106047890 */ /* 0x000fe2000fffe0ff */
[----:B------:R-:W-:Y:S01]  /*2150*/  BSSY.RECONVERGENT B0, `(.L_x_38) ;  /* 0x000002a000007945 */ /* 0x000fe20003800200 */
[----:B----4-:R-:W-:Y:S02]  /*2160*/  ELECT P0, URZ, PT ;  /* 0x0000000000ff782f */ /* 0x010fe40003800000 */
[----:B------:R-:W-:-:S04]  /*2170*/  UISETP.NE.AND UP0, UPT, UR4, 0x4, UPT ;  /* 0x000000040400788c */ /* 0x000fc8000bf05270 */
[----:B------:R-:W-:Y:S02]  /*2180*/  USEL UR5, URZ, 0x1, UP0 ;  /* 0x00000001ff057887 */ /* 0x000fe40008000000 */
[----:B------:R-:W-:-:S04]  /*2190*/  USEL UR15, UR4, URZ, UP0 ;  /* 0x000000ff040f7287 */ /* 0x000fc80008000000 */
[----:B------:R-:W-:Y:S01]  /*21a0*/  ULEA UR4, UR15, UR14, 0x3 ;  /* 0x0000000e0f047291 */ /* 0x000fe2000f8e18ff */
[----:B------:R-:W-:-:S04]  /*21b0*/  LOP3.LUT R12, R12, UR5, RZ, 0x3c, !PT ;  /* 0x000000050c0c7c12 */ /* 0x000fc8000f8e3cff */
[----:B-1-3--:R-:W-:-:S04]  /*21c0*/  SHF.L.U32 R0, R12, 0x1f, RZ ;  /* 0x0000001f0c007819 */ /* 0x00afc800000006ff */
[----:B------:R1:W2:Y:S01]  /*21d0*/  SYNCS.PHASECHK.TRANS64.TRYWAIT P1, [UR4+0x20], R0 ;  /* 0x00002000ff0075a7 */ /* 0x0002a20008021104 */
[----:B------:R-:W-:Y:S05]  /*21e0*/  @!P0 BRA `(.L_x_39) ;  /* 0x0000000000808947 */ /* 0x000fea0003800000 */
[----:B------:R-:W-:Y:S02]  /*21f0*/  ULEA UR8, UR6, UR30, 0xd ;  /* 0x0000001e06087291 */ /* 0x000fe4000f8e68ff */
[----:B------:R-:W-:Y:S02]  /*2200*/  ULEA UR24, UR6, UR14, 0xf ;  /* 0x0000000e06187291 */ /* 0x000fe4000f8e78ff */
[----:B------:R-:W-:Y:S02]  /*2210*/  UIADD3 UR4, UP1, UPT, UR40, 0x80, URZ ;  /* 0x0000008028047890 */ /* 0x000fe4000ff3e0ff */
[----:B------:R-:W-:Y:S02]  /*2220*/  USHF.L.U32 UR34, UR13, 0x7, URZ ;  /* 0x000000070d227899 */ /* 0x000fe400080006ff */
[----:B------:R-:W-:Y:S02]  /*2230*/  UIADD3 UR22, UP0, UPT, UR40, 0x180, URZ ;  /* 0x0000018028167890 */ /* 0x000fe4000ff1e0ff */
[----:B------:R-:W-:-:S02]  /*2240*/  ULEA UR8, UR8, UR14, 0x1 ;  /* 0x0000000e08087291 */ /* 0x000fc4000f8e08ff */
[----:B------:R-:W-:Y:S02]  /*2250*/  ULOP3.LUT UR33, UR7, 0xfefffff8, URZ, 0xc0, !UPT ;  /* 0xfefffff807217892 */ /* 0x000fe4000f8ec0ff */
[----:B------:R-:W-:Y:S02]  /*2260*/  UIADD3.X UR5, UPT, UPT, URZ, UR41, URZ, UP1, !UPT ;  /* 0x00000029ff057290 */ /* 0x000fe40008ffe4ff */
[----:B------:R-:W-:Y:S02]  /*2270*/  UIADD3 UR32, UPT, UPT, UR24, 0x8400, URZ ;  /* 0x0000840018207890 */ /* 0x000fe4000fffe0ff */
[----:B------:R-:W-:Y:S02]  /*2280*/  UIADD3 UR26, UPT, UPT, UR34, 0x40, URZ ;  /* 0x00000040221a7890 */ /* 0x000fe4000fffe0ff */
[----:B------:R-:W-:Y:S02]  /*2290*/  UIADD3 UR24, UPT, UPT, UR24, 0xc400, URZ ;  /* 0x0000c40018187890 */ /* 0x000fe4000fffe0ff */
[----:B------:R-:W-:-:S02]  /*22a0*/  UIADD3.X UR23, UPT, UPT, URZ, UR41, URZ, UP0, !UPT ;  /* 0x00000029ff177290 */ /* 0x000fc400087fe4ff */
        /* <DEDUP_REMOVED lines=11> */
[----:B------:R3:W-:Y:S01]  /*2360*/  UTMALDG.3D.2CTA [UR32], [UR4], desc[UR38] ;  /* 0x00002620040075b4 */ /* 0x0007e20008211000 */
[----:B------:R-:W-:Y:S01]  /*2370*/  UMOV UR11, UR19 ;  /* 0x00000013000b7c82 */ /* 0x000fe20008000000 */
[----:B------:R-:W-:Y:S01]  /*2380*/  UMOV UR12, UR36 ;  /* 0x00000024000c7c82 */ /* 0x000fe20008000000 */
[----:B------:R-:W-:Y:S01]  /*2390*/  UMOV UR9, UR33 ;  /* 0x0000002100097c82 */ /* 0x000fe20008000000 */
[----:B------:R-:W-:Y:S01]  /*23a0*/  UMOV UR10, UR26 ;  /* 0x0000001a000a7c82 */ /* 0x000fe20008000000 */
[----:B------:R3:W-:Y:S01]  /*23b0*/  UTMALDG.3D.2CTA [UR24], [UR4], desc[UR38] ;  /* 0x00002618040075b4 */ /* 0x0007e20008211000 */
[----:B------:R3:W-:Y:S01]  /*23c0*/  UTMALDG.3D.MULTICAST.2CTA [UR16], [UR22], UR21, desc[UR38] ;  /* 0x00002610160073b4 */ /* 0x0007e20008211815 */
[----:B------:R3:W-:Y:S02]  /*23d0*/  UTMALDG.3D.MULTICAST.2CTA [UR8], [UR22], UR21, desc[UR38] ;  /* 0x00002608160073b4 */ /* 0x0007e40008211815 */
[----:B---3--:R-:W-:Y:S01]  /*23e0*/  NOP ;  /* 0x0000000000007918 */ /* 0x008fe20000000000 */
.L_x_39:
[----:B------:R-:W-:Y:S05]  /*23f0*/  BSYNC.RECONVERGENT B0 ;  /* 0x0000000000007941 */ /* 0x000fea0003800200 */
.L_x_38:
[----:B------:R-:W-:Y:S01]  /*2400*/  UIADD3 UR13, UPT, UPT, UR13, 0x1, URZ ;  /* 0x000000010d0d7890 */ /* 0x000fe2000fffe0ff */
[----:B------:R-:W-:-:S03]  /*2410*/  UMOV UR6, UR15 ;  /* 0x0000000f00067c82 */ /* 0x000fc60008000000 */
[----:B------:R-:W-:-:S09]  /*2420*/  UISETP.NE.AND UP0, UPT, UR13, UR37, UPT ;  /* 0x000000250d00728c */ /* 0x000fd2000bf05270 */
[----:B------:R-:W-:Y:S05]  /*2430*/  BRA.U UP0, `(.L_x_40) ;  /* 0xfffffffd00047547 */ /* 0x000fea000b83ffff */
.L_x_32:
[C---:B------:R-:W-:Y:S01]  /*2440*/  LEA R3, R11.reuse, UR14, 0x3 ;  /* 0x0000000e0b037c11 */ /* 0x040fe2000f8e18ff */
[----:B------:R-:W-:Y:S01]  /*2450*/  NOP ;  /* 0x0000000000007918 */ /* 0x000fe20000000000 */
[----:B-1-3--:R-:W-:Y:S02]  /*2460*/  SHF.L.U32 R0, R10, 0x1f, RZ ;  /* 0x0000001f0a007819 */ /* 0x00afe400000006ff */
[----:B------:R-:W-:Y:S02]  /*2470*/  LEA R5, R11, UR14, 0x4 ;  /* 0x0000000e0b057c11 */ /* 0x000fe4000f8e20ff */
[----:B--2-4-:R-:W1:Y:S02]  /*2480*/  SYNCS.PHASECHK.TRANS64.TRYWAIT P0, [R3+URZ+0x90], R0 ;  /* 0x00009000030075a7 */ /* 0x014e6400080011ff */
[----:B-1----:R-:W-:Y:S05]  /*2490*/  @!P0 BRA `(.L_x_41) ;  /* 0x0000007800d48947 */ /* 0x002fea0003800000 */
.L_x_154:
[----:B------:R-:W2:Y:S01]  /*24a0*/  LDS.128 R4, [R5+0x120] ;  /* 0x0001200005047984 */ /* 0x000ea20000000c00 */
[----:B------:R-:W-:Y:S01]  /*24b0*/  UISETP.GE.AND UP0, UPT, UR42, 0x1, UPT ;  /* 0x000000012a00788c */ /* 0x000fe2000bf06270 */
[----:B------:R-:W-:Y:S01]  /*24c0*/  @!PT LDS RZ, [RZ] ;  /* 0x00000000fffff984 */ /* 0x000fe20000000800 */
[----:B------:R-:W-:Y:S01]  /*24d0*/  @!PT LDS RZ, [RZ] ;  /* 0x00000000fffff984 */ /* 0x000fe20000000800 */
[----:B------:R-:W-:Y:S01]  /*24e0*/  @!PT LDS RZ, [RZ] ;  /* 0x00000000fffff984 */ /* 0x000fe20000000800 */
[----:B------:R-:W-:Y:S01]  /*24f0*/  @!PT LDS RZ, [RZ] ;  /* 0x00000000fffff984 */ /* 0x000fe20000000800 */
[----:B------:R3:W-:Y:S06]  /*2500*/  MEMBAR.ALL.CTA ;  /* 0x0000000000007992 */ /* 0x0007ec0000008000 */
[----:B---3--:R-:W3:Y:S01]  /*2510*/  FENCE.VIEW.ASYNC.S ;  /* 0x00000000000073c6 */ /* 0x008ee20000000000 */
[----:B--2---:R-:W-:-:S13]  /*2520*/  LOP3.LUT P0, RZ, R6, 0x1, RZ, 0xc0, !PT ;  /* 0x0000000106ff7812 */ /* 0x004fda000780c0ff */
[----:B---3--:R-:W-:Y:S01]  /*2530*/  VOTEU.ANY UP1, P0 ;  /* 0x0000000000ff7886 */ /* 0x008fe20000020100 */
[----:B------:R-:W-:-:S13]  /*2540*/  PLOP3.LUT P0, PT, PT, PT, UP1, 0x80, 0x8 ;  /* 0x000000000008781c */ /* 0x000fda0003f0f018 */
[----:B-1----:R-:W-:Y:S02]  /*2550*/  @P0 LOP3.LUT R0, R5, 0xffff, RZ, 0xc0, !PT ;  /* 0x0000ffff05000812 */ /* 0x002fe400078ec0ff */
[----:B------:R-:W-:Y:S02]  /*2560*/  @P0 MOV R2, R4 ;  /* 0x0000000400020202 */ /* 0x000fe40000000f00 */
[----:B------:R-:W-:Y:S01]  /*2570*/  @P0 R2UR UR5, R0 ;  /* 0x00000000000502ca */ /* 0x000fe200000e0000 */
[----:B------:R-:W-:Y:S01]  /*2580*/  VIADD R0, R3, 0xa0 ;  /* 0x000000a003007836 */ /* 0x000fe20000000000 */
[----:B------:R-:W-:Y:S02]  /*2590*/  @P0 SHF.R.U32.HI R4, RZ, 0x10, R5 ;  /* 0x00000010ff040819 */ /* 0x000fe40000011605 */
[----:B------:R-:W-:Y:S02]  /*25a0*/  @P0 R2UR UR6, R2 ;  /* 0x00000000020602ca */ /* 0x000fe400000e0000 */
[----:B------:R-:W-:-:S02]  /*25b0*/  PRMT R0, RZ, 0x654, R0 ;  /* 0x00000654ff007816 */ /* 0x000fc40000000000 */
[----:B------:R-:W-:Y:S02]  /*25c0*/  @P0 R2UR UR4, R4 ;  /* 0x00000000040402ca */ /* 0x000fe400000e0000 */
[----:B------:R1:W-:Y:S03]  /*25d0*/  SYNCS.ARRIVE.TRANS64.RED.A1T0 RZ, [R0+URZ], RZ ;  /* 0x000000ff00ff79a7 */ /* 0x0003e600081004ff */
[----:B------:R-:W-:-:S04]  /*25e0*/  @UP1 UMOV UR44, UR5 ;  /* 0x00000005002c1c82 */ /* 0x000fc80008000000 */
[----:B------:R-:W-:-:S04]  /*25f0*/  @UP1 UMOV UR45, UR6 ;  /* 0x00000006002d1c82 */ /* 0x000fc80008000000 */
[----:B------:R-:W-:Y:S01]  /*2600*/  @UP1 UMOV UR36, UR4 ;  /* 0x0000000400241c82 */ /* 0x000fe20008000000 */
[----:B------:R-:W-:Y:S05]  /*2610*/  BRA.U !UP0, `(.L_x_42) ;  /* 0x0000000108d47547 */ /* 0x000fea000b800000 */
[----:B------:R-:W2:Y:S01]  /*2620*/  LDCU.128 UR16, c[0x0][0xb10] ;  /* 0x00016200ff1077ac */ /* 0x000ea20008000c00 */
[----:B------:R-:W3:Y:S01]  /*2630*/  LDCU UR23, c[0x0][0xb20] ;  /* 0x00016400ff1777ac */ /* 0x000ee20008000800 */
[----:B------:R-:W4:Y:S01]  /*2640*/  LDCU UR22, c[0x0][0xb0c] ;  /* 0x00016180ff1677ac */ /* 0x000f220008000800 */
[----:B------:R-:W1:Y:S01]  /*2650*/  LDCU.64 UR8, c[0x0][0xb28] ;  /* 0x00016500ff0877ac */ /* 0x000e620008000a00 */
[----:B------:R-:W-:Y:S02]  /*2660*/  UISETP.NE.AND UP3, UPT, UR42, 0x1, UPT ;  /* 0x000000012a00788c */ /* 0x000fe4000bf65270 */
[----:B--2---:R-:W-:Y:S02]  /*2670*/  UIMAD.WIDE.U32 UR6, UR46, UR19, URZ ;  /* 0x000000132e0672a5 */ /* 0x004fe4000f8e00ff */
[----:B------:R-:W-:Y:S02]  /*2680*/  UIMAD.WIDE.U32 UR4, UR48, UR16, URZ ;  /* 0x00000010300472a5 */ /* 0x000fe4000f8e00ff */
[----:B------:R-:W-:-:S02]  /*2690*/  UISETP.NE.AND UP0, UPT, UR18, 0x1, UPT ;  /* 0x000000011200788c */ /* 0x000fc4000bf05270 */
[----:B------:R-:W-:Y:S01]  /*26a0*/  UIMAD.WIDE.U32 UR20, UR44, UR19, URZ ;  /* 0x000000132c1472a5 */ /* 0x000fe2000f8e00ff */
[----:B------:R-:W-:Y:S02]  /*26b0*/  UMOV UR6, UR7 ;  /* 0x0000000700067c82 */ /* 0x000fe40008000000 */
[----:B------:R-:W-:Y:S01]  /*26c0*/  UMOV UR4, UR5 ;  /* 0x0000000500047c82 */ /* 0x000fe20008000000 */
[----:B---3--:R-:W-:Y:S02]  /*26d0*/  USHF.R.U32.HI UR6, URZ, UR23, UR6 ;  /* 0x00000017ff067299 */ /* 0x008fe40008011606 */
[----:B----4-:R-:W-:Y:S02]  /*26e0*/  UISETP.NE.AND UP2, UPT, UR22, 0x1, UPT ;  /* 0x000000011600788c */ /* 0x010fe4000bf45270 */
[----:B------:R-:W-:Y:S02]  /*26f0*/  USHF.R.U32.HI UR4, URZ, UR17, UR4 ;  /* 0x00000011ff047299 */ /* 0x000fe40008011604 */
[----:B------:R-:W-:-:S02]  /*2700*/  USEL UR5, UR46, UR6, !UP0 ;  /* 0x000000062e057287 */ /* 0x000fc4000c000000 */
[----:B------:R-:W-:Y:S02]  /*2710*/  USEL UR6, UR48, UR4, !UP2 ;  /* 0x0000000430067287 */ /* 0x000fe4000d000000 */
[----:B-1----:R-:W-:Y:S01]  /*2720*/  UIMAD.WIDE.U32 UR10, UR5, UR8, URZ ;  /* 0x00000008050a72a5 */ /* 0x002fe2000f8e00ff */
[----:B------:R-:W-:Y:S01]  /*2730*/  UMOV UR4, UR21 ;  /* 0x0000001500047c82 */ /* 0x000fe20008000000 */
[----:B------:R-:W-:Y:S02]  /*2740*/  UIMAD.WIDE.U32 UR12, UR45, UR16, URZ ;  /* 0x000000102d0c72a5 */ /* 0x000fe4000f8e00ff */
[----:B------:R-:W-:-:S03]  /*2750*/  UIMAD.WIDE.U32 UR20, UR6, UR8, URZ ;  /* 0x00000008061472a5 */ /* 0x000fc6000f8e00ff */
[----:B------:R-:W-:Y:S01]  /*2760*/  UMOV UR10, UR11 ;  /* 0x0000000b000a7c82 */ /* 0x000fe20008000000 */
[----:B------:R-:W-:Y:S02]  /*2770*/  USHF.R.U32.HI UR4, URZ, UR23, UR4 ;  /* 0x00000017ff047299 */ /* 0x000fe40008011604 */
[----:B------:R-:W-:Y:S01]  /*2780*/  @UP3 USHF.R.U32.HI UR5, URZ, UR9, UR10 ;  /* 0x00000009ff053299 */ /* 0x000fe2000801160a */
[----:B------:R-:W-:Y:S01]  /*2790*/  UMOV UR12, UR13 ;  /* 0x0000000d000c7c82 */ /* 0x000fe20008000000 */
[----:B------:R-:W-:Y:S01]  /*27a0*/  UMOV UR20, UR21 ;  /* 0x0000001500147c82 */ /* 0x000fe20008000000 */
[----:B------:R-:W-:Y:S02]  /*27b0*/  USHF.R.U32.HI UR17, URZ, UR17, UR12 ;  /* 0x00000011ff117299 */ /* 0x000fe4000801160c */
[----:B------:R-:W-:Y:S02]  /*27c0*/  USEL UR4, UR44, UR4, !UP0 ;  /* 0x000000042c047287 */ /* 0x000fe4000c000000 */
[----:B------:R-:W-:-:S02]  /*27d0*/  @UP3 USHF.R.U32.HI UR6, URZ, UR9, UR20 ;  /* 0x00000009ff063299 */ /* 0x000fc40008011614 */
[----:B------:R-:W-:Y:S02]  /*27e0*/  UIMAD UR7, UR42, UR5, URZ ;  /* 0x000000052a0772a4 */ /* 0x000fe4000f8e02ff */
[----:B------:R-:W-:Y:S02]  /*27f0*/  USEL UR5, UR45, UR17, !UP2 ;  /* 0x000000112d057287 */ /* 0x000fe4000d000000 */
[----:B------:R-:W-:Y:S02]  /*2800*/  UIMAD UR10, UR42, UR6, URZ ;  /* 0x000000062a0a72a4 */ /* 0x000fe4000f8e02ff */
[----:B------:R-:W-:Y:S02]  /*2810*/  UISETP.GE.AND UP0, UPT, UR4, UR7, UPT ;  /* 0x000000070400728c */ /* 0x000fe4000bf06270 */
[----:B------:R-:W-:Y:S02]  /*2820*/  UIMAD.WIDE.U32 UR12, UR4, UR8, URZ ;  /* 0x00000008040c72a5 */ /* 0x000fe4000f8e00ff */
[----:B------:R-:W-:-:S02]  /*2830*/  UISETP.GE.OR UP0, UPT, UR5, UR10, UP0 ;  /* 0x0000000a0500728c */ /* 0x000fc40008706670 */
[----:B------:R-:W-:Y:S02]  /*2840*/  UIMAD.WIDE.U32 UR10, UR5, UR8, URZ ;  /* 0x00000008050a72a5 */ /* 0x000fe4000f8e00ff */
[----:B------:R-:W-:Y:S01]  /*2850*/  UIADD3 UR12, UPT, UPT, -UR4, URZ, URZ ;  /* 0x000000ff040c7290 */ /* 0x000fe2000fffe1ff */
[----:B------:R-:W-:Y:S01]  /*2860*/  UMOV UR8, UR13 ;  /* 0x0000000d00087c82 */ /* 0x000fe20008000000 */
[----:B------:R-:W-:Y:S02]  /*2870*/  UIADD3 UR10, UPT, UPT, -UR5, URZ, URZ ;  /* 0x000000ff050a7290 */ /* 0x000fe4000fffe1ff */
        /* <DEDUP_REMOVED lines=15> */
.L_x_42:
[----:B------:R-:W2:Y:S02]  /*2970*/  LDCU UR4, c[0x0][0xb30] ;  /* 0x00016600ff0477ac */ /* 0x000ea40008000800 */
[----:B--2---:R-:W-:-:S09]  /*2980*/  UISETP.NE.AND UP0, UPT, UR4, 0x1, UPT ;  /* 0x000000010400788c */ /* 0x004fd2000bf05270 */
[----:B------:R-:W-:Y:S05]  /*2990*/  BRA.U UP0, `(.L_x_43) ;  /* 0x0000000100447547 */ /* 0x000fea000b800000 */
[----:B------:R-:W2:Y:S01]  /*29a0*/  LDCU.128 UR8, c[0x0][0xb10] ;  /* 0x00016200ff0877ac */ /* 0x000ea20008000c00 */
[----:B------:R-:W3:Y:S01]  /*29b0*/  LDCU UR12, c[0x0][0xb0c] ;  /* 0x00016180ff0c77ac */ /* 0x000ee20008000800 */
[----:B------:R-:W4:Y:S01]  /*29c0*/  LDCU UR13, c[0x0][0xb20] ;  /* 0x00016400ff0d77ac */ /* 0x000f220008000800 */
[----:B--2---:R-:W-:Y:S02]  /*29d0*/  UIMAD.WIDE.U32 UR6, UR45, UR8, URZ ;  /* 0x000000082d0672a5 */ /* 0x004fe4000f8e00ff */
[----:B------:R-:W-:Y:S02]  /*29e0*/  UIMAD.WIDE.U32 UR4, UR44, UR11, URZ ;  /* 0x0000000b2c0472a5 */ /* 0x000fe4000f8e00ff */
[----:B---3--:R-:W-:Y:S02]  /*29f0*/  UISETP.NE.AND UP2, UPT, UR12, 0x1, UPT ;  /* 0x000000010c00788c */ /* 0x008fe4000bf45270 */
[----:B------:R-:W-:Y:S01]  /*2a00*/  UISETP.NE.AND UP0, UPT, UR10, 0x1, UPT ;  /* 0x000000010a00788c */ /* 0x000fe2000bf05270 */
[----:B------:R-:W-:-:S02]  /*2a10*/  UMOV UR6, UR7 ;  /* 0x0000000700067c82 */ /* 0x000fc40008000000 */
[----:B------:R-:W-:Y:S01]  /*2a20*/  UMOV UR4, UR5 ;  /* 0x0000000500047c82 */ /* 0x000fe20008000000 */
[----:B------:R-:W-:Y:S02]  /*2a30*/  USHF.R.U32.HI UR9, URZ, UR9, UR6 ;  /* 0x00000009ff097299 */ /* 0x000fe40008011606 */
[----:B----4-:R-:W-:Y:S02]  /*2a40*/  USHF.R.U32.HI UR4, URZ, UR13, UR4 ;  /* 0x0000000dff047299 */ /* 0x010fe40008011604 */
[----:B------:R-:W-:Y:S02]  /*2a50*/  USEL UR5, UR45, UR9, !UP2 ;  /* 0x000000092d057287 */ /* 0x000fe4000d000000 */
[----:B------:R-:W-:-:S04]  /*2a60*/  USEL UR4, UR44, UR4, !UP0 ;  /* 0x000000042c047287 */ /* 0x000fc8000c000000 */
[----:B------:R-:W-:Y:S02]  /*2a70*/  UIADD3 UR6, UPT, UPT, UR5, -UR4, URZ ;  /* 0x8000000405067290 */ /* 0x000fe4000fffe0ff */
[----:B------:R-:W-:Y:S02]  /*2a80*/  UIADD3 UR4, UPT, UPT, -UR5, UR4, URZ ;  /* 0x0000000405047290 */ /* 0x000fe4000fffe1ff */
[----:B------:R-:W-:Y:S02]  /*2a90*/  UIMAD UR44, UR6, UR10, UR44 ;  /* 0x0000000a062c72a4 */ /* 0x000fe4000f8e022c */
[----:B------:R-:W-:-:S12]  /*2aa0*/  UIMAD UR45, UR4, UR12, UR45 ;  /* 0x0000000c042d72a4 */ /* 0x000fd8000f8e022d */
.L_x_43:
[----:B------:R-:W-:Y:S01]  /*2ab0*/  VIADD R11, R11, 0x1 ;  /* 0x000000010b0b7836 */ /* 0x000fe20000000000 */
[----:B------:R-:W-:Y:S01]  /*2ac0*/  R2UR UR4, R82 ;  /* 0x00000000520472ca */ /* 0x000fe200000e0000 */
[----:B------:R-:W-:Y:S01]  /*2ad0*/  UIADD3 UR24, UPT, UPT, UR45, UR63, URZ ;  /* 0x0000003f2d187290 */ /* 0x000fe2000fffe0ff */
[----:B------:R-:W-:Y:S02]  /*2ae0*/  PLOP3.LUT P1, PT, PT, PT, PT, 0x80, 0x8 ;  /* 0x000000000008781c */ /* 0x000fe40003f2f070 */
[----:B------:R-:W-:-:S04]  /*2af0*/  ISETP.NE.AND P0, PT, R11, 0x2, PT ;  /* 0x000000020b00780c */ /* 0x000fc80003f05270 */
[----:B------:R-:W-:Y:S02]  /*2b00*/  SEL R3, RZ, 0x1, P0 ;  /* 0x00000001ff037807 */ /* 0x000fe40000000000 */
[----:B------:R-:W-:Y:S02]  /*2b10*/  SEL R11, R11, RZ, P0 ;  /* 0x000000ff0b0b7207 */ /* 0x000fe40000000000 */
[----:B------:R-:W-:Y:S01]  /*2b20*/  LOP3.LUT R10, R10, R3, RZ, 0x3c, !PT ;  /* 0x000000030a0a7212 */ /* 0x000fe200078e3cff */
[----:B------:R-:W-:Y:S01]  /*2b30*/  UIADD3 UR28, UPT, UPT, UR44, UR4, URZ ;  /* 0x000000042c1c7290 */ /* 0x000fe2000fffe0ff */
[----:B------:R-:W-:Y:S11]  /*2b40*/  BRA.U UP1, `(.L_x_44) ;  /* 0xffffffed01b47547 */ /* 0x000ff6000b83ffff */
[----:B------:R-:W-:Y:S01]  /*2b50*/  UIADD3 UR14, UPT, UPT, UR14, 0x20, URZ ;  /* 0x000000200e0e7890 */ /* 0x000fe2000fffe0ff */
[----:B------:R-:W-:-:S03]  /*2b60*/  SHF.L.U32 R3, R12, 0x1f, RZ ;  /* 0x0000001f0c037819 */ /* 0x000fc600000006ff */
[----:B------:R-:W-:-:S09]  /*2b70*/  ULEA UR4, UR15, UR14, 0x3 ;  /* 0x0000000e0f047291 */ /* 0x000fd2000f8e18ff */
[----:B------:R-:W2:Y:S02]  /*2b80*/  SYNCS.PHASECHK.TRANS64.TRYWAIT P0, [UR4], R3 ;  /* 0x00000003ff0075a7 */ /* 0x000ea40008001104 */
[----:B--2---:R-:W-:Y:S05]  /*2b90*/  @!P0 BRA `(.L_x_45) ;  /* 0x0000007400288947 */ /* 0x004fea0003800000 */
.L_x_156:
[----:B------:R-:W-:-:S04]  /*2ba0*/  UIADD3 UR4, UPT, UPT, UR15, 0x1, URZ ;  /* 0x000000010f047890 */ /* 0x000fc8000fffe0ff */
[----:B------:R-:W-:-:S04]  /*2bb0*/  UISETP.NE.AND UP0, UPT, UR4, 0x4, UPT ;  /* 0x000000040400788c */ /* 0x000fc8000bf05270 */
[----:B------:R-:W-:Y:S02]  /*2bc0*/  USEL UR6, URZ, 0x1, UP0 ;  /* 0x00000001ff067887 */ /* 0x000fe40008000000 */
[----:B------:R-:W-:-:S04]  /*2bd0*/  USEL UR4, UR4, URZ, UP0 ;  /* 0x000000ff04047287 */ /* 0x000fc80008000000 */
[----:B------:R-:W-:Y:S01]  /*2be0*/  ULEA UR5, UR4, UR14, 0x3 ;  /* 0x0000000e04057291 */ /* 0x000fe2000f8e18ff */
[----:B------:R-:W-:-:S04]  /*2bf0*/  LOP3.LUT R2, R12, UR6, RZ, 0x3c, !PT ;  /* 0x000000060c027c12 */ /* 0x000fc8000f8e3cff */
[----:B-1----:R-:W-:-:S04]  /*2c00*/  SHF.L.U32 R3, R2, 0x1f, RZ ;  /* 0x0000001f02037819 */ /* 0x002fc800000006ff */
[----:B------:R-:W1:Y:S02]  /*2c10*/  SYNCS.PHASECHK.TRANS64.TRYWAIT P0, [UR5], R3 ;  /* 0x00000003ff0075a7 */ /* 0x000e640008001105 */
[----:B-1----:R-:W-:Y:S05]  /*2c20*/  @!P0 BRA `(.L_x_46) ;  /* 0x00000074001c8947 */ /* 0x002fea0003800000 */
.L_x_158:
        /* <DEDUP_REMOVED lines=9> */
.L_x_160:
[----:B------:R-:W-:-:S04]  /*2cc0*/  UIADD3 UR4, UPT, UPT, UR4, 0x1, URZ ;  /* 0x0000000104047890 */ /* 0x000fc8000fffe0ff */
[----:B------:R-:W-:-:S04]  /*2cd0*/  UISETP.NE.AND UP0, UPT, UR4, 0x4, UPT ;  /* 0x000000040400788c */ /* 0x000fc8000bf05270 */
[----:B------:R-:W-:Y:S02]  /*2ce0*/  USEL UR5, URZ, 0x1, UP0 ;  /* 0x00000001ff057887 */ /* 0x000fe40008000000 */
[----:B------:R-:W-:-:S04]  /*2cf0*/  USEL UR4, UR4, URZ, UP0 ;  /* 0x000000ff04047287 */ /* 0x000fc80008000000 */
[----:B------:R-:W-:Y:S01]  /*2d00*/  ULEA UR4, UR4, UR14, 0x3 ;  /* 0x0000000e04047291 */ /* 0x000fe2000f8e18ff */
[----:B-1----:R-:W-:-:S04]  /*2d10*/  LOP3.LUT R3, R2, UR5, RZ, 0x3c, !PT ;  /* 0x0000000502037c12 */ /* 0x002fc8000f8e3cff */
[----:B------:R-:W-:Y:S01]  /*2d20*/  SHF.L.U32 R3, R3, 0x1f, RZ ;  /* 0x0000001f03037819 */ /* 0x000fe200000006ff */
[----:B------:R-:W-:-:S07]  /*2d30*/  IMAD.U32 R0, RZ, RZ, UR4 ;  /* 0x00000004ff007e24 */ /* 0x000fce000f8e00ff */
.L_x_48:
[----:B-1----:R1:W2:Y:S02]  /*2d40*/  SYNCS.PHASECHK.TRANS64.TRYWAIT P0, [R0+URZ], R3 ;  /* 0x00000003000075a7 */ /* 0x0022a400080011ff */
[----:B--2---:R-:W-:Y:S05]  /*2d50*/  @!P0 NANOSLEEP.SYNCS 0x989680 ;  /* 0x009896800000895d */ /* 0x004fea0003900000 */
[----:B------:R-:W2:Y:S02]  /*2d60*/  @!P0 SYNCS.PHASECHK.TRANS64 P0, [R0+URZ], R3 ;  /* 0x00000003000085a7 */ /* 0x000ea400080010ff */
[----:B--2---:R-:W-:Y:S05]  /*2d70*/  @P0 EXIT ;  /* 0x000000000000094d */ /* 0x004fea0003800000 */
[----:B------:R-:W-:Y:S05]  /*2d80*/  BRA `(.L_x_48) ;  /* 0xfffffffc00ec7947 */ /* 0x000fea000383ffff */
.L_x_22:
[----:B------:R-:W-:-:S04]  /*2d90*/  UISETP.NE.AND UP0, UPT, UR47, URZ, UPT ;  /* 0x000000ff2f00728c */ /* 0x000fc8000bf05270 */
[----:B------:R-:W-:-:S09]  /*2da0*/  UISETP.NE.OR UP0, UPT, UR20, 0x1, UP0 ;  /* 0x000000011400788c */ /* 0x000fd20008705670 */
[----:B------:R-:W-:Y:S05]  /*2db0*/  BRA.U UP0, `(.L_x_49) ;  /* 0x0000000500487547 */ /* 0x000fea000b800000 */
[----:B------:R-:W-:Y:S01]  /*2dc0*/  ISETP.GE.U32.AND P2, PT, R0, 0x8, PT ;  /* 0x000000080000780c */ /* 0x000fe20003f46070 */
[----:B------:R-:W-:Y:S01]  /*2dd0*/  IMAD.MOV.U32 R12, RZ, RZ, 0x1 ;  /* 0x00000001ff0c7424 */ /* 0x000fe200078e00ff */
[----:B------:R-:W-:Y:S02]  /*2de0*/  CS2R R10, SRZ ;  /* 0x00000000000a7805 */ /* 0x000fe4000001ff00 */
[----:B------:R-:W-:Y:S01]  /*2df0*/  CS2R R8, SRZ ;  /* 0x0000000000087805 */ /* 0x000fe2000001ff00 */
[----:B------:R-:W-:Y:S01]  /*2e00*/  UMOV UR6, 0x400 ;  /* 0x0000040000067882 */ /* 0x000fe20000000000 */
[----:B------:R-:W-:Y:S01]  /*2e10*/  UMOV UR5, URZ ;  /* 0x000000ff00057c82 */ /* 0x000fe20008000000 */
[----:B------:R-:W-:-:S12]  /*2e20*/  ULEA UR6, UR47, UR6, 0x18 ;  /* 0x000000062f067291 */ /* 0x000fd8000f8ec0ff */
.L_x_53:
[----:B------:R-:W-:Y:S02]  /*2e30*/  LEA R2, R8, UR6, 0x3 ;  /* 0x0000000608027c11 */ /* 0x000fe4000f8e18ff */
[----:B------:R-:W-:-:S03]  /*2e40*/  SHF.L.U32 R5, R9, 0x1f, RZ ;  /* 0x0000001f09057819 */ /* 0x000fc600000006ff */
[----:B------:R-:W-:Y:S01]  /*2e50*/  VIADD R4, R2, 0x100 ;  /* 0x0000010002047836 */ /* 0x000fe20000000000 */
[----:B------:R-:W2:Y:S02]  /*2e60*/  SYNCS.PHASECHK.TRANS64.TRYWAIT P0, [R2+URZ+0xf0], R5 ;  /* 0x0000f005020075a7 */ /* 0x000ea400080011ff */
[----:B--2---:R-:W-:Y:S05]  /*2e70*/  @!P0 BRA `(.L_x_50) ;  /* 0x0000007000b88947 */ /* 0x004fea0003800000 */
.L_x_161:
[----:B------:R-:W-:Y:S01]  /*2e80*/  ULEA UR4, UR5, UR6, 0x3 ;  /* 0x0000000605047291 */ /* 0x000fe2000f8e18ff */
[----:B------:R-:W-:Y:S02]  /*2e90*/  PRMT R4, RZ, 0x654, R4 ;  /* 0x00000654ff047816 */ /* 0x000fe40000000004 */
[----:B--2---:R-:W-:Y:S01]  /*2ea0*/  SHF.L.U32 R5, R12, 0x1f, RZ ;  /* 0x0000001f0c057819 */ /* 0x004fe200000006ff */
[----:B------:R-:W-:Y:S01]  /*2eb0*/  UIADD3 UR7, UPT, UPT, UR4, 0x90, URZ ;  /* 0x0000009004077890 */ /* 0x000fe2000fffe0ff */
[----:B------:R2:W-:Y:S05]  /*2ec0*/  SYNCS.ARRIVE.TRANS64.RED.A1T0 RZ, [R4+URZ], RZ ;  /* 0x000000ff04ff79a7 */ /* 0x0005ea00081004ff */
[----:B------:R-:W-:Y:S01]  /*2ed0*/  IMAD.U32 R7, RZ, RZ, UR7 ;  /* 0x00000007ff077e24 */ /* 0x000fe2000f8e00ff */
[----:B------:R-:W3:Y:S04]  /*2ee0*/  SYNCS.PHASECHK.TRANS64.TRYWAIT P0, [UR4+0xa0], R5 ;  /* 0x0000a005ff0075a7 */ /* 0x000ee80008001104 */
[----:B------:R-:W-:Y:S01]  /*2ef0*/  PRMT R6, R0, 0x654, R7 ;  /* 0x0000065400067816 */ /* 0x000fe20000000007 */
[----:B--2---:R-:W-:Y:S01]  /*2f00*/  @!P2 IMAD.MOV.U32 R4, RZ, RZ, 0x10 ;  /* 0x00000010ff04a424 */ /* 0x004fe200078e00ff */
[----:B---3--:R-:W-:Y:S06]  /*2f10*/  @!P0 BRA `(.L_x_51) ;  /* 0x0000007000a48947 */ /* 0x008fec0003800000 */
.L_x_163:
[----:B------:R-:W-:Y:S01]  /*2f20*/  ULEA UR8, UR5, UR6, 0x4 ;  /* 0x0000000605087291 */ /* 0x000fe2000f8e20ff */
[----:B------:R-:W-:Y:S01]  /*2f30*/  SEL R3, R6, R3, !P2 ;  /* 0x0000000306037207 */ /* 0x000fe20005000000 */
[----:B------:R-:W-:Y:S01]  /*2f40*/  UIADD3 UR9, UPT, UPT, UR4, 0x90, URZ ;  /* 0x0000009004097890 */ /* 0x000fe2000fffe0ff */
[----:B--2---:R-:W-:Y:S01]  /*2f50*/  LEA R2, R11, UR6, 0x3 ;  /* 0x000000060b027c11 */ /* 0x004fe2000f8e18ff */
[----:B------:R-:W-:Y:S01]  /*2f60*/  UIADD3 UR8, UPT, UPT, UR8, 0x120, URZ ;  /* 0x0000012008087890 */ /* 0x000fe2000fffe0ff */
[----:B------:R-:W-:Y:S01]  /*2f70*/  SHF.L.U32 R5, R10, 0x1f, RZ ;  /* 0x0000001f0a057819 */ /* 0x000fe200000006ff */
[----:B------:R2:W-:Y:S01]  /*2f80*/  @!P2 SYNCS.ARRIVE.TRANS64.RED RZ, [R3+URZ], R4 ;  /* 0x0000000403ffa9a7 */ /* 0x0005e200080004ff */
[----:B------:R-:W-:Y:S01]  /*2f90*/  UIADD3 UR4, UPT, UPT, UR5, 0x1, URZ ;  /* 0x0000000105047890 */ /* 0x000fe2000fffe0ff */
[----:B------:R-:W-:-:S03]  /*2fa0*/  VIADD R8, R8, 0x1 ;  /* 0x0000000108087836 */ /* 0x000fc60000000000 */
[----:B------:R-:W-:Y:S02]  /*2fb0*/  UISETP.NE.AND UP0, UPT, UR4, 0x2, UPT ;  /* 0x000000020400788c */ /* 0x000fe4000bf05270 */
[----:B------:R-:W-:Y:S06]  /*2fc0*/  UGETNEXTWORKID.BROADCAST [UR8], [UR9] ;  /* 0x00000000080073ca */ /* 0x000fec0008000100 */
[----:B------:R-:W-:Y:S01]  /*2fd0*/  USEL UR7, URZ, 0x1, UP0 ;  /* 0x00000001ff077887 */ /* 0x000fe20008000000 */
[----:B------:R-:W-:Y:S01]  /*2fe0*/  ISETP.NE.AND P0, PT, R8, 0x2, PT ;  /* 0x000000020800780c */ /* 0x000fe20003f05270 */
[----:B------:R-:W-:Y:S01]  /*2ff0*/  USEL UR5, UR4, URZ, UP0 ;  /* 0x000000ff04057287 */ /* 0x000fe20008000000 */
[----:B------:R-:W3:Y:S03]  /*3000*/  SYNCS.PHASECHK.TRANS64.TRYWAIT P1, [R2+URZ+0x90], R5 ;  /* 0x00009005020075a7 */ /* 0x000ee600080211ff */
[----:B------:R-:W-:Y:S01]  /*3010*/  LOP3.LUT R12, R12, UR7, RZ, 0x3c, !PT ;  /* 0x000000070c0c7c12 */ /* 0x000fe2000f8e3cff */
[----:B--23--:R-:W-:Y:S07]  /*3020*/  @!P1 BRA `(.L_x_52) ;  /* 0x0000007000789947 */ /* 0x00cfee0003800000 */
.L_x_164:
[C---:B------:R-:W-:Y:S01]  /*3030*/  LEA R4, R11.reuse, UR6, 0x4 ;  /* 0x000000060b047c11 */ /* 0x040fe2000f8e20ff */
[----:B--2---:R-:W-:Y:S01]  /*3040*/  VIADD R2, R2, 0xa0 ;  /* 0x000000a002027836 */ /* 0x004fe20000000000 */
[----:B------:R-:W-:Y:S01]  /*3050*/  SEL R8, R8, RZ, P0 ;  /* 0x000000ff08087207 */ /* 0x000fe20000000000 */
[----:B------:R-:W-:-:S03]  /*3060*/  VIADD R11, R11, 0x1 ;  /* 0x000000010b0b7836 */ /* 0x000fc60000000000 */
[----:B------:R-:W2:Y:S01]  /*3070*/  LDS.128 R4, [R4+0x120] ;  /* 0x0001200004047984 */ /* 0x000ea20000000c00 */
[----:B------:R-:W-:Y:S02]  /*3080*/  PRMT R2, RZ, 0x654, R2 ;  /* 0x00000654ff027816 */ /* 0x000fe40000000002 */
[C---:B------:R-:W-:Y:S01]  /*3090*/  ISETP.NE.AND P1, PT, R11.reuse, 0x2, PT ;  /* 0x000000020b00780c */ /* 0x040fe20003f25270 */
[----:B------:R-:W-:Y:S01]  /*30a0*/  @!PT LDS RZ, [RZ] ;  /* 0x00000000fffff984 */ /* 0x000fe20000000800 */
[----:B------:R-:W-:Y:S01]  /*30b0*/  @!PT LDS RZ, [RZ] ;  /* 0x00000000fffff984 */ /* 0x000fe20000000800 */
[----:B------:R-:W-:Y:S01]  /*30c0*/  @!PT LDS RZ, [RZ] ;  /* 0x00000000fffff984 */ /* 0x000fe20000000800 */
[----:B------:R-:W-:Y:S01]  /*30d0*/  @!PT LDS RZ, [RZ] ;  /* 0x00000000fffff984 */ /* 0x000fe20000000800 */
[----:B------:R3:W-:Y:S06]  /*30e0*/  MEMBAR.ALL.CTA ;  /* 0x0000000000007992 */ /* 0x0007ec0000008000 */
[----:B---3--:R-:W3:Y:S01]  /*30f0*/  FENCE.VIEW.ASYNC.S ;  /* 0x00000000000073c6 */ /* 0x008ee20000000000 */
[----:B------:R-:W-:Y:S01]  /*3100*/  SEL R11, R11, RZ, P1 ;  /* 0x000000ff0b0b7207 */ /* 0x000fe20000800000 */
[----:B---3--:R3:W-:Y:S01]  /*3110*/  SYNCS.ARRIVE.TRANS64.RED.A1T0 RZ, [R2+URZ], RZ ;  /* 0x000000ff02ff79a7 */ /* 0x0087e200081004ff */
[----:B--2---:R-:W-:-:S02]  /*3120*/  LOP3.LUT P3, RZ, R6, 0x1, RZ, 0xc0, !PT ;  /* 0x0000000106ff7812 */ /* 0x004fc4000786c0ff */
[----:B------:R-:W-:-:S04]  /*3130*/  SEL R5, RZ, 0x1, P1 ;  /* 0x00000001ff057807 */ /* 0x000fc80000800000 */
[----:B------:R-:W-:Y:S02]  /*3140*/  LOP3.LUT R10, R10, R5, RZ, 0x3c, !PT ;  /* 0x000000050a0a7212 */ /* 0x000fe400078e3cff */
[----:B---3--:R-:W-:-:S04]  /*3150*/  SEL R2, RZ, 0x1, P0 ;  /* 0x00000001ff027807 */ /* 0x008fc80000000000 */
[----:B------:R-:W-:Y:S01]  /*3160*/  LOP3.LUT R9, R9, R2, RZ, 0x3c, !PT ;  /* 0x0000000209097212 */ /* 0x000fe200078e3cff */
[----:B------:R-:W-:Y:S06]  /*3170*/  @P3 BRA `(.L_x_53) ;  /* 0xfffffffc002c3947 */ /* 0x000fec000383ffff */
[----:B------:R-:W-:Y:S01]  /*3180*/  ULEA UR4, UR5, UR6, 0x3 ;  /* 0x0000000605047291 */ /* 0x000fe2000f8e18ff */
[----:B------:R-:W-:-:S08]  /*3190*/  SHF.L.U32 R3, R12, 0x1f, RZ ;  /* 0x0000001f0c037819 */ /* 0x000fd000000006ff */
[----:B------:R-:W2:Y:S02]  /*31a0*/  SYNCS.PHASECHK.TRANS64 P0, [UR4+0xa0], R3 ;  /* 0x0000a003ff0075a7 */ /* 0x000ea40008001004 */
[----:B--2---:R-:W-:Y:S05]  /*31b0*/  @P0 BRA `(.L_x_54) ;  /* 0x0000000000080947 */ /* 0x004fea0003800000 */
[----:B------:R-:W2:Y:S02]  /*31c0*/  SYNCS.PHASECHK.TRANS64.TRYWAIT P0, [UR4+0xa0], R3 ;  /* 0x0000a003ff0075a7 */ /* 0x000ea40008001104 */
[----:B--2---:R-:W-:Y:S05]  /*31d0*/  @!P0 BRA `(.L_x_55) ;  /* 0x0000007000208947 */ /* 0x004fea0003800000 */
.L_x_54:
[----:B------:R-:W-:-:S04]  /*31e0*/  UIADD3 UR7, UPT, UPT, UR5, 0x1, URZ ;  /* 0x0000000105077890 */ /* 0x000fc8000fffe0ff */
[----:B------:R-:W-:-:S04]  /*31f0*/  UISETP.NE.AND UP0, UPT, UR7, 0x2, UPT ;  /* 0x000000020700788c */ /* 0x000fc8000bf05270 */
[----:B------:R-:W-:Y:S02]  /*3200*/  USEL UR8, URZ, 0x1, UP0 ;  /* 0x00000001ff087887 */ /* 0x000fe40008000000 */
[----:B------:R-:W-:-:S04]  /*3210*/  USEL UR7, UR7, URZ, UP0 ;  /* 0x000000ff07077287 */ /* 0x000fc80008000000 */
[----:B------:R-:W-:Y:S01]  /*3220*/  ULEA UR7, UR7, UR6, 0x3 ;  /* 0x0000000607077291 */ /* 0x000fe2000f8e18ff */
[----:B--2---:R-:W-:-:S04]  /*3230*/  LOP3.LUT R3, R12, UR8, RZ, 0x3c, !PT ;  /* 0x000000080c037c12 */ /* 0x004fc8000f8e3cff */
[----:B------:R-:W-:-:S04]  /*3240*/  SHF.L.U32 R0, R3, 0x1f, RZ ;  /* 0x0000001f03007819 */ /* 0x000fc800000006ff */
[----:B------:R-:W2:Y:S02]  /*3250*/  SYNCS.PHASECHK.TRANS64 P0, [UR7+0xa0], R0 ;  /* 0x0000a000ff0075a7 */ /* 0x000ea40008001007 */
[----:B-12---:R-:W-:Y:S05]  /*3260*/  @P0 EXIT ;  /* 0x000000000000094d */ /* 0x006fea0003800000 */
[----:B------:R-:W-:Y:S02]  /*3270*/  SHF.L.U32 R3, R3, 0x1f, RZ ;  /* 0x0000001f03037819 */ /* 0x000fe400000006ff */
[----:B------:R-:W-:-:S07]  /*3280*/  MOV R0, UR7 ;  /* 0x0000000700007c02 */ /* 0x000fce0008000f00 */
.L_x_56:
[----:B-1----:R1:W2:Y:S02]  /*3290*/  SYNCS.PHASECHK.TRANS64.TRYWAIT P0, [R0+URZ+0xa0], R3 ;  /* 0x0000a003000075a7 */ /* 0x0022a400080011ff */
[----:B--2---:R-:W-:Y:S05]  /*32a0*/  @!P0 NANOSLEEP.SYNCS 0x989680 ;  /* 0x009896800000895d */ /* 0x004fea0003900000 */
[----:B------:R-:W2:Y:S02]  /*32b0*/  @!P0 SYNCS.PHASECHK.TRANS64 P0, [R0+URZ+0xa0], R3 ;  /* 0x0000a003000085a7 */ /* 0x000ea400080010ff */
[----:B--2---:R-:W-:Y:S05]  /*32c0*/  @P0 EXIT ;  /* 0x000000000000094d */ /* 0x004fea0003800000 */
[----:B------:R-:W-:Y:S05]  /*32d0*/  BRA `(.L_x_56) ;  /* 0xfffffffc00ec7947 */ /* 0x000fea000383ffff */
.L_x_49:
[----:B------:R-:W-:Y:S05]  /*32e0*/  BRA.U UP5, `(.L_x_57) ;  /* 0x0000001505487547 */ /* 0x000fea000b800000 */
[----:B------:R-:W-:Y:S01]  /*32f0*/  UMOV UR4, 0x40 ;  /* 0x0000004000047882 */ /* 0x000fe20000000000 */
[----:B------:R-:W-:Y:S01]  /*3300*/  NOP ;  /* 0x0000000000007918 */ /* 0x000fe20000000000 */
[----:B------:R-:W-:Y:S01]  /*3310*/  ULEA UR5, UR47, UR4, 0x18 ;  /* 0x000000042f057291 */ /* 0x000fe2000f8ec0ff */
[----:B------:R-:W-:Y:S02]  /*3320*/  UMOV UR6, 0x400 ;  /* 0x0000040000067882 */ /* 0x000fe40000000000 */
[----:B------:R-:W-:-:S06]  /*3330*/  ULEA UR6, UR47, UR6, 0x18 ;  /* 0x000000062f067291 */ /* 0x000fcc000f8ec0ff */
[----:B------:R-:W2:Y:S02]  /*3340*/  LDS.U8 R0, [UR5+0x1c] ;  /* 0x00001c05ff007984 */ /* 0x000ea40008000000 */
[----:B--2---:R-:W-:-:S13]  /*3350*/  ISETP.NE.AND P0, PT, R0, RZ, PT ;  /* 0x000000ff0000720c */ /* 0x004fda0003f05270 */
[----:B------:R-:W-:Y:S05]  /*3360*/  @P0 BRA `(.L_x_58) ;  /* 0x0000000400080947 */ /* 0x000fea0003800000 */
[----:B------:R-:W-:Y:S02]  /*3370*/  UISETP.NE.U32.AND UP1, UPT, UR68, 0x1, UPT ;  /* 0x000000014400788c */ /* 0x000fe4000bf25070 */
[----:B------:R-:W-:-:S07]  /*3380*/  UIADD3 UR7, UPT, UPT, UR5, 0x8, URZ ;  /* 0x0000000805077890 */ /* 0x000fce000fffe0ff */
[----:B------:R-:W-:Y:S05]  /*3390*/  BRA.U !UP1, `(.L_x_59) ;  /* 0x00000001099c7547 */ /* 0x000fea000b800000 */
[----:B------:R-:W-:Y:S01]  /*33a0*/  ELECT P0, URZ, PT ;  /* 0x0000000000ff782f */ /* 0x000fe20003800000 */
[----:B------:R-:W-:-:S12]  /*33b0*/  BSSY B0, `(.L_x_59) ;  /* 0x0000025000007945 */ /* 0x000fd80003800000 */
[----:B------:R-:W-:Y:S05]  /*33c0*/  @!P0 BRA `(.L_x_60) ;  /* 0x00000000008c8947 */ /* 0x000fea0003800000 */
[----:B------:R-:W-:-:S05]  /*33d0*/  UMOV UR4, 0x10 ;  /* 0x0000001000047882 */ /* 0x000fca0000000000 */
[----:B------:R-:W-:Y:S04]  /*33e0*/  DEPBAR.LE SB2, 0x36 ;  /* 0x0000ad800000791a */ /* 0x000fe80000000000 */
[----:B------:R-:W2:Y:S02]  /*33f0*/  UTCATOMSWS.2CTA.FIND_AND_SET.ALIGN UP0, UR4, UR4 ;  /* 0x00000004000475e3 */ /* 0x000ea40008200800 */
[----:B--2---:R-:W-:Y:S01]  /*3400*/  MOV R11, UR4 ;  /* 0x00000004000b7c02 */ /* 0x004fe20008000f00 */
[----:B------:R-:W-:Y:S06]  /*3410*/  BRA.U UP0, `(.L_x_61) ;  /* 0x0000000100187547 */ /* 0x000fec000b800000 */
.L_x_62:
[----:B------:R-:W-:Y:S05]  /*3420*/  NANOSLEEP 0x64 ;  /* 0x000000640000795d */ /* 0x000fea0003800000 */
[----:B------:R-:W-:-:S05]  /*3430*/  UMOV UR4, 0x10 ;  /* 0x0000001000047882 */ /* 0x000fca0000000000 */
[----:B------:R-:W-:Y:S04]  /*3440*/  DEPBAR.LE SB2, 0x36 ;  /* 0x0000ad800000791a */ /* 0x000fe80000000000 */
[----:B------:R-:W2:Y:S02]  /*3450*/  UTCATOMSWS.2CTA.FIND_AND_SET.ALIGN UP0, UR4, UR4 ;  /* 0x00000004000475e3 */ /* 0x000ea40008200800 */
[----:B--2---:R-:W-:Y:S01]  /*3460*/  MOV R11, UR4 ;  /* 0x00000004000b7c02 */ /* 0x004fe20008000f00 */
[----:B------:R-:W-:Y:S05]  /*3470*/  BRA.U !UP0, `(.L_x_62) ;  /* 0xfffffffd08e87547 */ /* 0x000fea000b83ffff */
.L_x_61:
[----:B------:R-:W2:Y:S01]  /*3480*/  LDS R7, [UR5+0x10] ;  /* 0x00001005ff077984 */ /* 0x000ea20008000800 */
[----:B------:R-:W-:Y:S01]  /*3490*/  IMAD.U32 R5, RZ, RZ, UR6 ;  /* 0x00000006ff057e24 */ /* 0x000fe2000f8e00ff */
[----:B------:R-:W-:-:S03]  /*34a0*/  MOV R4, UR69 ;  /* 0x0000004500047c02 */ /* 0x000fc60008000f00 */
[----:B------:R-:W-:Y:S01]  /*34b0*/  VIADD R5, R5, 0x140 ;  /* 0x0000014005057836 */ /* 0x000fe20000000000 */
[----:B--2---:R-:W-:-:S04]  /*34c0*/  SHF.L.U32 R7, R7, 0x1f, RZ ;  /* 0x0000001f07077819 */ /* 0x004fc800000006ff */
[----:B------:R-:W2:Y:S02]  /*34d0*/  SYNCS.PHASECHK.TRANS64.TRYWAIT P0, [UR5+0x8], R7 ;  /* 0x00000807ff0075a7 */ /* 0x000ea40008001105 */
[----:B--2---:R-:W-:Y:S05]  /*34e0*/  @P0 BRA `(.L_x_63) ;  /* 0x0000000000080947 */ /* 0x004fea0003800000 */
[----:B------:R-:W2:Y:S02]  /*34f0*/  SYNCS.PHASECHK.TRANS64.TRYWAIT P0, [UR5+0x8], R7 ;  /* 0x00000807ff0075a7 */ /* 0x000ea40008001105 */
[----:B--2---:R-:W-:Y:S05]  /*3500*/  @!P0 BRA `(.L_x_64) ;  /* 0x0000006c006c8947 */ /* 0x004fea0003800000 */
.L_x_63:
[----:B--2---:R-:W-:Y:S01]  /*3510*/  HFMA2 R0, -RZ, RZ, 0, 5.9604644775390625e-08 ;  /* 0x00000001ff007431 */ /* 0x004fe200000001ff */
[----:B------:R-:W-:Y:S01]  /*3520*/  UPRMT UR4, UR69, 0x654, UR7 ;  /* 0x0000065445047896 */ /* 0x000fe20008000007 */
[----:B------:R-:W-:Y:S01]  /*3530*/  IMAD.MOV.U32 R8, RZ, RZ, 0xffff ;  /* 0x0000ffffff087424 */ /* 0x000fe200078e00ff */
[----:B------:R-:W-:Y:S01]  /*3540*/  PRMT R4, R4, 0x654, R5 ;  /* 0x0000065404047816 */ /* 0x000fe20000000005 */
[----:B------:R-:W-:Y:S02]  /*3550*/  IMAD.MOV.U32 R6, RZ, RZ, 0x4 ;  /* 0x00000004ff067424 */ /* 0x000fe400078e00ff */
[----:B------:R-:W-:Y:S01]  /*3560*/  IMAD.SHL.U32 R9, R11, 0x20, RZ ;  /* 0x000000200b097824 */ /* 0x000fe200078e00ff */
[----:B------:R-:W-:Y:S02]  /*3570*/  MOV R5, UR4 ;  /* 0x0000000400057c02 */ /* 0x000fe40008000f00 */
[-C--:B------:R-:W-:Y:S01]  /*3580*/  SHF.L.U32 R8, R8, R11.reuse, RZ ;  /* 0x0000000b08087219 */ /* 0x080fe200000006ff */
[----:B------:R2:W-:Y:S01]  /*3590*/  SYNCS.ARRIVE.TRANS64.RED RZ, [UR4], R6 ;  /* 0x00000006ffff79a7 */ /* 0x0005e20008000404 */
[----:B------:R-:W-:Y:S01]  /*35a0*/  SHF.L.U32 R7, R0, R11, RZ ;  /* 0x0000000b00077219 */ /* 0x000fe200000006ff */
[----:B------:R2:W-:Y:S04]  /*35b0*/  STS [UR6+0x140], R9 ;  /* 0x00014009ff007988 */ /* 0x0005e80008000806 */
[----:B------:R2:W-:Y:S04]  /*35c0*/  STAS [R4.64], R11 ;  /* 0x0000000b04007dbd */ /* 0x0005e8000c0008ff */
[----:B------:R2:W-:Y:S04]  /*35d0*/  ATOMS.OR RZ, [UR5+0x14], R8 ;  /* 0x00001408ffff798c */ /* 0x0005e8000b000005 */
[----:B------:R2:W-:Y:S04]  /*35e0*/  ATOMS.OR RZ, [UR5+0x18], R7 ;  /* 0x00001807ffff798c */ /* 0x0005e8000b000005 */
[----:B------:R2:W-:Y:S02]  /*35f0*/  ATOMS.XOR RZ, [UR5+0x10], R0 ;  /* 0x00001000ffff798c */ /* 0x0005e4000b800005 */
.L_x_60:
[----:B-1----:R-:W-:Y:S05]  /*3600*/  BSYNC B0 ;  /* 0x0000000000007941 */ /* 0x002fea0003800000 */
.L_x_59:
[----:B------:R-:W-:Y:S05]  /*3610*/  BRA.U UP1, `(.L_x_65) ;  /* 0x00000001016c7547 */ /* 0x000fea000b800000 */
[----:B------:R-:W-:-:S03]  /*3620*/  UMOV UR4, 0xffffffff ;  /* 0xffffffff00047882 */ /* 0x000fc60000000000 */
[----:B------:R-:W-:Y:S05]  /*3630*/  BRA.DIV UR4, `(.L_x_66) ;  /* 0x0000006e04387947 */ /* 0x000fea000b800000 */
[----:B------:R-:W-:-:S13]  /*3640*/  ELECT P0, URZ, PT ;  /* 0x0000000000ff782f */ /* 0x000fda0003800000 */
.L_x_168:
[----:B------:R-:W-:Y:S05]  /*3650*/  @!P0 BRA `(.L_x_65) ;  /* 0x00000000005c8947 */ /* 0x000fea0003800000 */
[----:B--2---:R-:W2:Y:S02]  /*3660*/  LDS R5, [UR5+0x10] ;  /* 0x00001005ff057984 */ /* 0x004ea40008000800 */
[----:B--2---:R-:W-:-:S04]  /*3670*/  SHF.L.U32 R5, R5, 0x1f, RZ ;  /* 0x0000001f05057819 */ /* 0x004fc800000006ff */
[----:B------:R-:W2:Y:S02]  /*3680*/  SYNCS.PHASECHK.TRANS64.TRYWAIT P0, [UR5+0x8], R5 ;  /* 0x00000805ff0075a7 */ /* 0x000ea40008001105 */
[----:B--2---:R-:W-:Y:S05]  /*3690*/  @P0 BRA `(.L_x_67) ;  /* 0x0000000000080947 */ /* 0x004fea0003800000 */
[----:B------:R-:W2:Y:S02]  /*36a0*/  SYNCS.PHASECHK.TRANS64.TRYWAIT P0, [UR5+0x8], R5 ;  /* 0x00000805ff0075a7 */ /* 0x000ea40008001105 */
[----:B--2---:R-:W-:Y:S05]  /*36b0*/  @!P0 BRA `(.L_x_68) ;  /* 0x0000006c003c8947 */ /* 0x004fea0003800000 */
.L_x_67:
[----:B------:R-:W3:Y:S01]  /*36c0*/  LDS R7, [UR6+0x140] ;  /* 0x00014006ff077984 */ /* 0x000ee20008000800 */
[----:B--2---:R-:W-:Y:S02]  /*36d0*/  HFMA2 R0, -RZ, RZ, 0, 5.9604644775390625e-08 ;  /* 0x00000001ff007431 */ /* 0x004fe400000001ff */
[----:B------:R-:W-:Y:S01]  /*36e0*/  IMAD.MOV.U32 R4, RZ, RZ, 0xffff ;  /* 0x0000ffffff047424 */ /* 0x000fe200078e00ff */
[----:B------:R-:W-:Y:S01]  /*36f0*/  UPRMT UR4, UR69, 0x654, UR7 ;  /* 0x0000065445047896 */ /* 0x000fe20008000007 */
[----:B---3--:R-:W-:-:S03]  /*3700*/  IMAD.SHL.U32 R5, R7, 0x20, RZ ;  /* 0x0000002007057824 */ /* 0x008fc600078e00ff */
[-C--:B------:R-:W-:Y:S02]  /*3710*/  SHF.L.U32 R4, R4, R7.reuse, RZ ;  /* 0x0000000704047219 */ /* 0x080fe400000006ff */
[----:B------:R-:W-:Y:S01]  /*3720*/  SHF.L.U32 R7, R0, R7, RZ ;  /* 0x0000000700077219 */ /* 0x000fe200000006ff */
[----:B------:R3:W-:Y:S04]  /*3730*/  STS [UR6+0x140], R5 ;  /* 0x00014005ff007988 */ /* 0x0007e80008000806 */
[----:B------:R3:W-:Y:S04]  /*3740*/  ATOMS.OR RZ, [UR5+0x14], R4 ;  /* 0x00001404ffff798c */ /* 0x0007e8000b000005 */
[----:B------:R3:W-:Y:S01]  /*3750*/  ATOMS.OR RZ, [UR5+0x18], R7 ;  /* 0x00001807ffff798c */ /* 0x0007e2000b000005 */
[----:B------:R-:W-:Y:S03]  /*3760*/  SYNCS.ARRIVE.TRANS64.RED.A1T0 RZ, [UR4], RZ ;  /* 0x000000ffffff79a7 */ /* 0x000fe60008100404 */
[----:B------:R3:W-:Y:S01]  /*3770*/  ATOMS.XOR RZ, [UR5+0x10], R0 ;  /* 0x00001000ffff798c */ /* 0x0007e2000b800005 */
[----:B------:R-:W-:Y:S05]  /*3780*/  BRA `(.L_x_65) ;  /* 0x0000000000107947 */ /* 0x000fea0003800000 */
.L_x_58:
[----:B------:R-:W-:Y:S02]  /*3790*/  MOV R0, 0xffffffff ;  /* 0xffffffff00007802 */ /* 0x000fe40000000f00 */
[----:B------:R-:W-:-:S03]  /*37a0*/  MOV R4, 0x37d0 ;  /* 0x000037d000047802 */ /* 0x000fc60000000f00 */
[----:B------:R2:W-:Y:S04]  /*37b0*/  STS [UR6+0x140], R0 ;  /* 0x00014000ff007988 */ /* 0x0005e80008000806 */
[----:B-12--5:R-:W-:Y:S05]  /*37c0*/  CALL.REL.NOINC `($__internal_1_$__cuda_sm10x_tcgen05_guardrail_trap_phase_invalid_during_alloc) ;  /* 0x0000007400107944 */ /* 0x026fea0003c00000 */
.L_x_65:
[----:B------:R-:W-:Y:S05]  /*37d0*/  WARPSYNC.ALL ;  /* 0x0000000000007948 */ /* 0x000fea0003800000 */
[----:B------:R-:W4:Y:S01]  /*37e0*/  S2UR UR4, SR_CgaCtaId ;  /* 0x00000000000479c3 */ /* 0x000f220000008800 */
[----:B------:R-:W-:Y:S01]  /*37f0*/  UMOV UR41, 0x400 ;  /* 0x0000040000297882 */ /* 0x000fe20000000000 */
[----:B------:R-:W-:-:S06]  /*3800*/  NOP ;  /* 0x0000000000007918 */ /* 0x000fcc0000000000 */
[----:B------:R-:W-:Y:S06]  /*3810*/  BAR.ARV 0x6, 0xa0 ;  /* 0x0182800000007b1d */ /* 0x000fec0000002000 */
[----:B------:R-:W1:Y:S01]  /*3820*/  LDCU UR6, c[0x0][0x38c] ;  /* 0x00007180ff0677ac */ /* 0x000e620008000800 */
[----:B------:R-:W-:Y:S01]  /*3830*/  LOP3.LUT R3, R3, 0xffff, RZ, 0xc0, !PT ;  /* 0x0000ffff03037812 */ /* 0x000fe200078ec0ff */
[----:B--2---:R-:W-:Y:S01]  /*3840*/  IMAD.MOV.U32 R9, RZ, RZ, 0x1 ;  /* 0x00000001ff097424 */ /* 0x004fe200078e00ff */
[----:B------:R-:W-:Y:S01]  /*3850*/  LOP3.LUT R2, R2, 0xffff, RZ, 0xc0, !PT ;  /* 0x0000ffff02027812 */ /* 0x000fe200078ec0ff */
[----:B------:R-:W-:Y:S01]  /*3860*/  IMAD.MOV.U32 R8, RZ, RZ, RZ ;  /* 0x000000ffff087224 */ /* 0x000fe200078e00ff */
[----:B------:R-:W-:Y:S01]  /*3870*/  R2UR UR43, R3 ;  /* 0x00000000032b72ca */ /* 0x000fe200000e0000 */
[----:B------:R-:W-:Y:S01]  /*3880*/  UMOV UR47, URZ ;  /* 0x000000ff002f7c82 */ /* 0x000fe20008000000 */
[----:B------:R-:W-:-:S02]  /*3890*/  R2UR UR65, R2 ;  /* 0x00000000024172ca */ /* 0x000fc400000e0000 */
[----:B------:R-:W-:Y:S01]  /*38a0*/  CS2R R2, SRZ ;  /* 0x0000000000027805 */ /* 0x000fe2000001ff00 */
[----:B------:R-:W-:Y:S01]  /*38b0*/  UMOV UR38, URZ ;  /* 0x000000ff00267c82 */ /* 0x000fe20008000000 */
[----:B----4-:R-:W-:Y:S01]  /*38c0*/  ULEA UR41, UR4, UR41, 0x18 ;  /* 0x0000002904297291 */ /* 0x010fe2000f8ec0ff */
[----:B------:R-:W-:Y:S01]  /*38d0*/  UMOV UR37, URZ ;  /* 0x000000ff00257c82 */ /* 0x000fe20008000000 */
[----:B------:R-:W-:Y:S02]  /*38e0*/  UISETP.NE.AND UP3, UPT, UR68, URZ, UPT ;  /* 0x000000ff4400728c */ /* 0x000fe4000bf65270 */
[----:B------:R-:W-:Y:S02]  /*38f0*/  UIADD3 UR5, UPT, UPT, UR41, 0x8400, URZ ;  /* 0x0000840029057890 */ /* 0x000fe4000fffe0ff */
[----:B------:R-:W-:-:S03]  /*3900*/  UIADD3 UR4, UPT, UPT, UR41, 0x28400, URZ ;  /* 0x0002840029047890 */ /* 0x000fc6000fffe0ff */
[----:B---3--:R-:W2:Y:S01]  /*3910*/  LDS R0, [UR41+0x140] ;  /* 0x00014029ff007984 */ /* 0x008ea20008000800 */
[----:B-1----:R-:W-:Y:S02]  /*3920*/  UIADD3 UR6, UPT, UPT, UR6, 0x7f, URZ ;  /* 0x0000007f06067890 */ /* 0x002fe4000fffe0ff */
[----:B------:R-:W-:Y:S02]  /*3930*/  USHF.R.U32.HI UR5, URZ, 0x4, UR5 ;  /* 0x00000004ff057899 */ /* 0x000fe40008011605 */
[----:B------:R-:W-:Y:S02]  /*3940*/  USHF.R.S32.HI UR64, URZ, 0x1f, UR6 ;  /* 0x0000001fff407899 */ /* 0x000fe40008011406 */
[----:B------:R-:W-:Y:S02]  /*3950*/  USHF.R.U32.HI UR4, URZ, 0x4, UR4 ;  /* 0x00000004ff047899 */ /* 0x000fe40008011604 */
[----:B------:R-:W-:Y:S02]  /*3960*/  ULEA.HI UR64, UR64, UR6, URZ, 0x7 ;  /* 0x0000000640407291 */ /* 0x000fe4000f8f38ff */
[----:B------:R-:W-:-:S02]  /*3970*/  ULOP3.LUT UR5, UR5, 0x3fff, URZ, 0xc0, !UPT ;  /* 0x00003fff05057892 */ /* 0x000fc4000f8ec0ff */
[----:B------:R-:W-:Y:S02]  /*3980*/  USHF.R.S32.HI UR64, URZ, 0x7, UR64 ;  /* 0x00000007ff407899 */ /* 0x000fe40008011440 */
[----:B------:R-:W-:Y:S02]  /*3990*/  ULOP3.LUT UR45, UR4, 0x3fff, URZ, 0xc0, !UPT ;  /* 0x00003fff042d7892 */ /* 0x000fe4000f8ec0ff */
[----:B------:R-:W-:Y:S01]  /*39a0*/  UISETP.LT.AND UP0, UPT, UR64, 0x1, UPT ;  /* 0x000000014000788c */ /* 0x000fe2000bf01270 */
[----:B------:R-:W-:Y:S01]  /*39b0*/  UMOV UR62, 0x0 ;  /* 0x00000000003e7882 */ /* 0x000fe20000000000 */
        /* <DEDUP_REMOVED lines=9> */
[----:B------:R-:W-:-:S02]  /*3a50*/  ULOP3.LUT UR44, UR5, 0x10000, URZ, 0xfc, !UPT ;  /* 0x00010000052c7892 */ /* 0x000fc4000f8efcff */
[----:B------:R-:W-:Y:S02]  /*3a60*/  ULOP3.LUT UR45, UR45, 0x10000, URZ, 0xfc, !UPT ;  /* 0x000100002d2d7892 */ /* 0x000fe4000f8efcff */
[----:B------:R-:W-:Y:S01]  /*3a70*/  USEL UR66, UR64, 0x1, !UP0 ;  /* 0x0000000140427887 */ /* 0x000fe2000c000000 */
[----:B------:R-:W-:Y:S01]  /*3a80*/  UMOV UR52, 0x0 ;  /* 0x0000000000347882 */ /* 0x000fe20000000000 */
[----:B------:R-:W-:Y:S01]  /*3a90*/  UMOV UR53, 0x10200490 ;  /* 0x1020049000357882 */ /* 0x000fe20000000000 */
[----:B------:R-:W-:Y:S01]  /*3aa0*/  UMOV UR50, 0x0 ;  /* 0x0000000000327882 */ /* 0x000fe20000000000 */
[----:B------:R-:W-:Y:S01]  /*3ab0*/  UMOV UR51, 0x10200490 ;  /* 0x1020049000337882 */ /* 0x000fe20000000000 */
[----:B------:R-:W-:Y:S01]  /*3ac0*/  UMOV UR48, 0x0 ;  /* 0x0000000000307882 */ /* 0x000fe20000000000 */
[----:B--2---:R-:W-:Y:S01]  /*3ad0*/  R2UR UR67, R0 ;  /* 0x00000000004372ca */ /* 0x004fe200000e0000 */
[----:B------:R-:W-:-:S14]  /*3ae0*/  UMOV UR49, 0x10200490 ;  /* 0x1020049000317882 */ /* 0x000fdc0000000000 */
.L_x_76:
[C---:B------:R-:W-:Y:S02]  /*3af0*/  LEA R0, R8.reuse, UR41, 0x3 ;  /* 0x0000002908007c11 */ /* 0x040fe4000f8e18ff */
[----:B------:R-:W-:Y:S02]  /*3b00*/  SHF.L.U32 R5, R3, 0x1f, RZ ;  /* 0x0000001f03057819 */ /* 0x000fe400000006ff */
[----:B------:R-:W-:Y:S02]  /*3b10*/  LEA R4, R8, UR41, 0x4 ;  /* 0x0000002908047c11 */ /* 0x000fe4000f8e20ff */
[----:B------:R-:W1:Y:S02]  /*3b20*/  SYNCS.PHASECHK.TRANS64.TRYWAIT P0, [R0+URZ+0x90], R5 ;  /* 0x00009005000075a7 */ /* 0x000e6400080011ff */
[----:B-1-3--:R-:W-:Y:S05]  /*3b30*/  @!P0 BRA `(.L_x_69) ;  /* 0x0000006800348947 */ /* 0x00afea0003800000 */
.L_x_169:
[----:B-1----:R-:W1:Y:S01]  /*3b40*/  LDS.128 R4, [R4+0x120] ;  /* 0x0001200004047984 */ /* 0x002e620000000c00 */
[----:B------:R-:W-:Y:S02]  /*3b50*/  VIADD R0, R0, 0xa0 ;  /* 0x000000a000007836 */ /* 0x000fe40000000000 */
[----:B------:R-:W-:Y:S01]  /*3b60*/  VIADD R8, R8, 0x1 ;  /* 0x0000000108087836 */ /* 0x000fe20000000000 */
[----:B------:R-:W-:Y:S01]  /*3b70*/  @!PT LDS RZ, [RZ] ;  /* 0x00000000fffff984 */ /* 0x000fe20000000800 */
[----:B------:R-:W-:Y:S01]  /*3b80*/  @!PT LDS RZ, [RZ] ;  /* 0x00000000fffff984 */ /* 0x000fe20000000800 */
[----:B------:R-:W-:Y:S01]  /*3b90*/  @!PT LDS RZ, [RZ] ;  /* 0x00000000fffff984 */ /* 0x000fe20000000800 */
[----:B------:R-:W-:Y:S01]  /*3ba0*/  @!PT LDS RZ, [RZ] ;  /* 0x00000000fffff984 */ /* 0x000fe20000000800 */
[----:B------:R2:W-:Y:S06]  /*3bb0*/  MEMBAR.ALL.CTA ;  /* 0x0000000000007992 */ /* 0x0005ec0000008000 */
[----:B--2---:R-:W2:Y:S01]  /*3bc0*/  FENCE.VIEW.ASYNC.S ;  /* 0x00000000000073c6 */ /* 0x004ea20000000000 */
[----:B------:R-:W-:-:S04]  /*3bd0*/  PRMT R0, RZ, 0x654, R0 ;  /* 0x00000654ff007816 */ /* 0x000fc80000000000 */
[----:B--2---:R2:W-:Y:S01]  /*3be0*/  SYNCS.ARRIVE.TRANS64.RED.A1T0 RZ, [R0+URZ], RZ ;  /* 0x000000ff00ff79a7 */ /* 0x0045e200081004ff */
[----:B-1----:R-:W-:Y:S01]  /*3bf0*/  LOP3.LUT P1, RZ, R6, 0x1, RZ, 0xc0, !PT ;  /* 0x0000000106ff7812 */ /* 0x002fe2000782c0ff */
[----:B--2---:R-:W-:-:S12]  /*3c00*/  BRA.U UP3, `(.L_x_70) ;  /* 0x0000000503587547 */ /* 0x004fd8000b800000 */
[----:B------:R-:W1:Y:S01]  /*3c10*/  LDCU UR4, c[0x0][0x38c] ;  /* 0x00007180ff0477ac */ /* 0x000e620008000800 */
[----:B------:R-:W-:Y:S02]  /*3c20*/  PLOP3.LUT P2, PT, PT, PT, PT, 0x80, 0x8 ;  /* 0x000000000008781c */ /* 0x000fe40003f4f070 */
[----:B------:R-:W-:Y:S01]  /*3c30*/  SHF.L.U32 R5, R9, 0x1f, RZ ;  /* 0x0000001f09057819 */ /* 0x000fe200000006ff */
[----:B------:R-:W-:Y:S02]  /*3c40*/  ULEA UR46, UR47, UR41, 0x3 ;  /* 0x000000292f2e7291 */ /* 0x000fe4000f8e18ff */
[----:B------:R-:W-:Y:S02]  /*3c50*/  ULEA UR36, UR47, UR67, 0x7 ;  /* 0x000000432f247291 */ /* 0x000fe4000f8e38ff */
[----:B-1----:R-:W-:-:S06]  /*3c60*/  UISETP.GE.AND UP0, UPT, UR4, 0x1, UPT ;  /* 0x000000010400788c */ /* 0x002fcc000bf06270 */
[----:B------:R-:W-:-:S05]  /*3c70*/  PLOP3.LUT P0, PT, PT, PT, UP0, 0x80, 0x8 ;  /* 0x000000000008781c */ /* 0x000fca0003f0f008 */
[----:B------:R-:W-:-:S08]  /*3c80*/  @UP0 ULEA UR4, UR38, UR41, 0x3 ;  /* 0x0000002926040291 */ /* 0x000fd0000f8e18ff */
[----:B------:R-:W-:-:S04]  /*3c90*/  @P0 SHF.L.U32 R0, R2, 0x1f, RZ ;  /* 0x0000001f02000819 */ /* 0x000fc800000006ff */
[----:B------:R1:W2:Y:S01]  /*3ca0*/  @P0 SYNCS.PHASECHK.TRANS64.TRYWAIT P2, [UR4], R0 ;  /* 0x00000000ff0005a7 */ /* 0x0002a20008041104 */
[----:B------:R-:W3:Y:S02]  /*3cb0*/  SYNCS.PHASECHK.TRANS64.TRYWAIT P0, [UR46+0xd0], R5 ;  /* 0x0000d005ff0075a7 */ /* 0x000ee4000800112e */
[----:B-123--:R-:W-:Y:S05]  /*3cc0*/  @!P0 BRA `(.L_x_71) ;  /* 0x0000006400e48947 */ /* 0x00efea0003800000 */
.L_x_171:
[----:B------:R-:W-:Y:S01]  /*3cd0*/  UMOV UR42, UR37 ;  /* 0x00000025002a7c82 */ /* 0x000fe20008000000 */
[----:B------:R-:W-:Y:S05]  /*3ce0*/  BRA.U !UP0, `(.L_x_72) ;  /* 0x0000000508107547 */ /* 0x000fea000b800000 */
[----:B------:R-:W-:Y:S02]  /*3cf0*/  UIADD3 UR42, UPT, UPT, UR66, UR37, URZ ;  /* 0x00000025422a7290 */ /* 0x000fe4000fffe0ff */
[----:B------:R-:W-:Y:S01]  /*3d00*/  UPLOP3.LUT UP2, UPT, UPT, UPT, UPT, 0x40, 0x4 ;  /* 0x000000000004789c */ /* 0x000fe20003f4e870 */
[----:B------:R-:W-:Y:S01]  /*3d10*/  UMOV UR39, UR64 ;  /* 0x0000004000277c82 */ /* 0x000fe20008000000 */
[----:B------:R-:W-:-:S09]  /*3d20*/  UMOV UR5, UR38 ;  /* 0x0000002600057c82 */ /* 0x000fd20008000000 */
.L_x_75:
[----:B------:R-:W-:Y:S01]  /*3d30*/  ULEA UR7, UR5, UR41, 0x3 ;  /* 0x0000002905077291 */ /* 0x000fe2000f8e18ff */
[----:B--23--:R-:W-:Y:S11]  /*3d40*/  @P2 BRA `(.L_x_73) ;  /* 0x00000000000c2947 */ /* 0x00cff60003800000 */
[----:B-1----:R-:W-:Y:S04]  /*3d50*/  SHF.L.U32 R5, R2, 0x1f, RZ ;  /* 0x0000001f02057819 */ /* 0x002fe800000006ff */
[----:B------:R-:W1:Y:S02]  /*3d60*/  SYNCS.PHASECHK.TRANS64.TRYWAIT P0, [UR7], R5 ;  /* 0x00000005ff0075a7 */ /* 0x000e640008001107 */
[----:B-1----:R-:W-:Y:S05]  /*3d70*/  @!P0 BRA `(.L_x_74) ;  /* 0x0000006400d08947 */ /* 0x002fea0003800000 */
.L_x_73:
[----:B------:R-:W-:Y:S01]  /*3d80*/  UISETP.NE.AND UP0, UPT, UR39, 0x1, UPT ;  /* 0x000000012700788c */ /* 0x000fe2000bf05270 */
[----:B------:R-:W-:Y:S01]  /*3d90*/  PLOP3.LUT P2, PT, PT, PT, PT, 0x80, 0x8 ;  /* 0x000000000008781c */ /* 0x000fe20003f4f070 */
[----:B------:R-:W-:Y:S02]  /*3da0*/  UIADD3 UR4, UPT, UPT, UR5, 0x1, URZ ;  /* 0x0000000105047890 */ /* 0x000fe4000fffe0ff */
[----:B------:R-:W-:Y:S02]  /*3db0*/  UIADD3 UR40, UPT, UPT, UR7, 0x20, URZ ;  /* 0x0000002007287890 */ /* 0x000fe4000fffe0ff */
[----:B------:R-:W-:Y:S01]  /*3dc0*/  UISETP.NE.AND UP1, UPT, UR4, 0x4, UPT ;  /* 0x000000040400788c */ /* 0x000fe2000bf25270 */
[----:B------:R-:W-:Y:S01]  /*3dd0*/  PLOP3.LUT P0, PT, PT, PT, UP0, 0x80, 0x8 ;  /* 0x000000000008781c */ /* 0x000fe20003f0f008 */
[----:B------:R-:W-:Y:S02]  /*3de0*/  UIADD3 UR37, UPT, UPT, UR37, 0x1, URZ ;  /* 0x0000000125257890 */ /* 0x000fe4000fffe0ff */
[----:B------:R-:W-:Y:S02]  /*3df0*/  USEL UR6, URZ, 0x1, UP1 ;  /* 0x00000001ff067887 */ /* 0x000fe40008800000 */
[----:B------:R-:W-:Y:S02]  /*3e00*/  USEL UR38, UR4, URZ, UP1 ;  /* 0x000000ff04267287 */ /* 0x000fe40008800000 */
[----:B------:R-:W-:Y:S02]  /*3e10*/  UIADD3 UR39, UPT, UPT, UR39, -0x1, URZ ;  /* 0xffffffff27277890 */ /* 0x000fe4000fffe0ff */
[----:B------:R-:W-:Y:S01]  /*3e20*/  @UP0 ULEA UR4, UR38, UR41, 0x3 ;  /* 0x0000002926040291 */ /* 0x000fe2000f8e18ff */
[----:B------:R-:W-:Y:S01]  /*3e30*/  LOP3.LUT R2, R2, UR6, RZ, 0x3c, !PT ;  /* 0x0000000602027c12 */ /* 0x000fe2000f8e3cff */
[----:B------:R-:W-:Y:S02]  /*3e40*/  ULEA UR6, UR5, UR45, 0xa ;  /* 0x0000002d05067291 */ /* 0x000fe4000f8e50ff */
[----:B------:R-:W-:Y:S01]  /*3e50*/  UISETP.NE.AND UP0, UPT, UR37, UR42, UPT ;  /* 0x0000002a2500728c */ /* 0x000fe2000bf05270 */
[----:B-1----:R-:W-:Y:S01]  /*3e60*/  @P0 SHF.L.U32 R0, R2, 0x1f, RZ ;  /* 0x0000001f02000819 */ /* 0x002fe200000006ff */
[----:B------:R-:W-:Y:S02]  /*3e70*/  UIADD3 UR34, UPT, UPT, UR6, 0x2, URZ ;  /* 0x0000000206227890 */ /* 0x000fe4000fffe0ff */
[----:B------:R-:W-:Y:S01]  /*3e80*/  UIADD3 UR30, UPT, UPT, UR6, 0x4, URZ ;  /* 0x00000004061e7890 */ /* 0x000fe2000fffe0ff */
[----:B------:R2:W3:Y:S01]  /*3e90*/  @P0 SYNCS.PHASECHK.TRANS64.TRYWAIT P2, [UR4], R0 ;  /* 0x00000000ff0005a7 */ /* 0x0004e20008041104 */
[----:B------:R-:W-:Y:S02]  /*3ea0*/  ULEA UR4, UR5, UR44, 0xb ;  /* 0x0000002c05047291 */ /* 0x000fe4000f8e58ff */
[----:B------:R-:W-:Y:S02]  /*3eb0*/  UIADD3 UR26, UPT, UPT, UR6, 0x6, URZ ;  /* 0x00000006061a7890 */ /* 0x000fe4000fffe0ff */
        /* <DEDUP_REMOVED lines=10> */
[----:B------:R-:W-:Y:S01]  /*3f60*/  UIADD3 UR8, UPT, UPT, UR4, 0x406, URZ ;  /* 0x0000040604087890 */ /* 0x000fe2000fffe0ff */
[----:B------:R-:W-:Y:S01]  /*3f70*/  UMOV UR7, 0x40004040 ;  /* 0x4000404000077882 */ /* 0x000fe20000000000 */
[----:B------:R-:W-:Y:S01]  /*3f80*/  UMOV UR5, 0x40004040 ;  /* 0x4000404000057882 */ /* 0x000fe20000000000 */
[----:B------:R-:W-:Y:S01]  /*3f90*/  UMOV UR35, 0x40004040 ;  /* 0x4000404000237882 */ /* 0x000fe20000000000 */
[----:B------:R1:W-:Y:S01]  /*3fa0*/  UTCHMMA.2CTA gdesc[UR4], gdesc[UR6], tmem[UR36], tmem[UR62], idesc[UR63], UP2 ;  /* 0x00ff3e06040075ea */ /* 0x0003e20009200024 */
[----:B------:R-:W-:Y:S01]  /*3fb0*/  UPLOP3.LUT UP2, UPT, UPT, UPT, UPT, 0x80, 0x8 ;  /* 0x000000000008789c */ /* 0x000fe20003f4f070 */
[----:B------:R-:W-:Y:S01]  /*3fc0*/  UMOV UR33, 0x40004040 ;  /* 0x4000404000217882 */ /* 0x000fe20000000000 */
[----:B------:R-:W-:Y:S01]  /*3fd0*/  UMOV UR31, 0x40004040 ;  /* 0x40004040001f7882 */ /* 0x000fe20000000000 */
[----:B------:R2:W-:Y:S01]  /*3fe0*/  UTCHMMA.2CTA gdesc[UR32], gdesc[UR34], tmem[UR36], tmem[UR60], idesc[UR61], UPT ;  /* 0x00ff3c22200075ea */ /* 0x0005e2000ba00024 */
        /* <DEDUP_REMOVED lines=14> */
[----:B------:R-:W-:Y:S01]  /*40d0*/  UMOV UR9, 0x40004040 ;  /* 0x4000404000097882 */ /* 0x000fe20000000000 */
[----:B------:R2:W-:Y:S01]  /*40e0*/  UTCHMMA.2CTA gdesc[UR12], gdesc[UR14], tmem[UR36], tmem[UR50], idesc[UR51], UPT ;  /* 0x00ff320e0c0075ea */ /* 0x0005e2000ba00024 */
[----:B------:R2:W-:Y:S01]  /*40f0*/  UTCHMMA.2CTA gdesc[UR8], gdesc[UR10], tmem[UR36], tmem[UR48], idesc[UR49], UPT ;  /* 0x00ff300a080075ea */ /* 0x0005e2000ba00024 */
[----:B------:R2:W-:Y:S01]  /*4100*/  UTCBAR.2CTA.MULTICAST [UR40], URZ, UR43 ;  /* 0x000000ff280073e9 */ /* 0x0005e2000820082b */
[----:B-1----:R-:W-:Y:S01]  /*4110*/  UMOV UR5, UR38 ;  /* 0x0000002600057c82 */ /* 0x002fe20008000000 */
[----:B------:R-:W-:Y:S05]  /*4120*/  BRA.U UP0, `(.L_x_75) ;  /* 0xfffffffd00007547 */ /* 0x000fea000b83ffff */
.L_x_72:
[----:B------:R-:W-:Y:S01]  /*4130*/  UIADD3 UR4, UPT, UPT, UR46, 0xb0, URZ ;  /* 0x000000b02e047890 */ /* 0x000fe2000fffe0ff */
[----:B------:R-:W-:-:S08]  /*4140*/  UMOV UR37, UR42 ;  /* 0x0000002a00257c82 */ /* 0x000fd00008000000 */
[----:B------:R4:W-:Y:S01]  /*4150*/  UTCBAR.2CTA.MULTICAST [UR4], URZ, UR65 ;  /* 0x000000ff040073e9 */ /* 0x0009e20008200841 */
[----:B------:R-:W-:Y:S02]  /*4160*/  NOP ;  /* 0x0000000000007918 */ /* 0x000fe40000000000 */
.L_x_70:
[----:B----4-:R-:W-:Y:S01]  /*4170*/  UIADD3 UR4, UPT, UPT, UR47, 0x1, URZ ;  /* 0x000000012f047890 */ /* 0x010fe2000fffe0ff */
[----:B------:R-:W-:-:S03]  /*4180*/  ISETP.NE.AND P0, PT, R8, 0x2, PT ;  /* 0x000000020800780c */ /* 0x000fc60003f05270 */
[----:B------:R-:W-:Y:S01]  /*4190*/  UISETP.NE.AND UP0, UPT, UR4, 0x4, UPT ;  /* 0x000000040400788c */ /* 0x000fe2000bf05270 */
[----:B-12---:R-:W-:Y:S02]  /*41a0*/  SEL R0, RZ, 0x1, P0 ;  /* 0x00000001ff007807 */ /* 0x006fe40000000000 */
[----:B------:R-:W-:Y:S01]  /*41b0*/  SEL R8, R8, RZ, P0 ;  /* 0x000000ff08087207 */ /* 0x000fe20000000000 */
[----:B------:R-:W-:Y:S01]  /*41c0*/  USEL UR5, URZ, 0x1, UP0 ;  /* 0x00000001ff057887 */ /* 0x000fe20008000000 */
[----:B------:R-:W-:Y:S01]  /*41d0*/  LOP3.LUT R3, R3, R0, RZ, 0x3c, !PT ;  /* 0x0000000003037212 */ /* 0x000fe200078e3cff */
[----:B------:R-:W-:-:S04]  /*41e0*/  USEL UR47, UR4, URZ, UP0 ;  /* 0x000000ff042f7287 */ /* 0x000fc80008000000 */
[----:B------:R-:W-:Y:S01]  /*41f0*/  LOP3.LUT R9, R9, UR5, RZ, 0x3c, !PT ;  /* 0x0000000509097c12 */ /* 0x000fe2000f8e3cff */
[----:B------:R-:W-:Y:S07]  /*4200*/  @P1 BRA `(.L_x_76) ;  /* 0xfffffff800381947 */ /* 0x000fee000383ffff */
[----:B------:R-:W1:Y:S01]  /*4210*/  S2UR UR8, SR_CgaCtaId ;  /* 0x00000000000879c3 */ /* 0x000e620000008800 */
[----:B------:R-:W-:Y:S01]  /*4220*/  ELECT P0, URZ, PT ;  /* 0x0000000000ff782f */ /* 0x000fe20003800000 */
[----:B------:R-:W-:Y:S01]  /*4230*/  HFMA2 R0, -RZ, RZ, 0, 5.9604644775390625e-08 ;  /* 0x00000001ff007431 */ /* 0x000fe200000001ff */
[----:B------:R-:W-:-:S05]  /*4240*/  UMOV UR4, 0x40 ;  /* 0x0000004000047882 */ /* 0x000fca0000000000 */
[----:B------:R-:W-:Y:S01]  /*4250*/  UVIRTCOUNT.DEALLOC.SMPOOL 0x80 ;  /* 0x000000800000784c */ /* 0x000fe20000000000 */
[----:B------:R-:W-:Y:S02]  /*4260*/  UISETP.NE.AND UP1, UPT, UR68, URZ, UPT ;  /* 0x000000ff4400728c */ /* 0x000fe4000bf25270 */
[----:B-1----:R-:W-:-:S09]  /*4270*/  ULEA UR8, UR8, UR4, 0x18 ;  /* 0x0000000408087291 */ /* 0x002fd2000f8ec0ff */
[----:B------:R1:W-:Y:S01]  /*4280*/  @P0 STS.U8 [UR8+0x1c], R0 ;  /* 0x00001c00ff000988 */ /* 0x0003e20008000008 */
[----:B------:R-:W-:Y:S05]  /*4290*/  BRA.U UP1, `(.L_x_77) ;  /* 0x0000000101a07547 */ /* 0x000fea000b800000 */
[----:B------:R-:W-:Y:S01]  /*42a0*/  UIADD3 UR7, UPT, UPT, UR41, 0xd0, URZ ;  /* 0x000000d029077890 */ /* 0x000fe2000fffe0ff */
[----:B------:R-:W-:-:S03]  /*42b0*/  SHF.L.U32 R3, R9, 0x1f, RZ ;  /* 0x0000001f09037819 */ /* 0x000fc600000006ff */
[----:B------:R-:W-:-:S09]  /*42c0*/  ULEA UR4, UR47, UR7, 0x3 ;  /* 0x000000072f047291 */ /* 0x000fd2000f8e18ff */
[----:B------:R-:W2:Y:S02]  /*42d0*/  SYNCS.PHASECHK.TRANS64.TRYWAIT P0, [UR4], R3 ;  /* 0x00000003ff0075a7 */ /* 0x000ea40008001104 */
[----:B--2---:R-:W-:Y:S05]  /*42e0*/  @!P0 BRA `(.L_x_78) ;  /* 0x00000060008c8947 */ /* 0x004fea0003800000 */
.L_x_174:
        /* <DEDUP_REMOVED lines=9> */
.L_x_176:
        /* <DEDUP_REMOVED lines=9> */
.L_x_178:
[----:B------:R-:W-:-:S04]  /*4410*/  UIADD3 UR4, UPT, UPT, UR4, 0x1, URZ ;  /* 0x0000000104047890 */ /* 0x000fc8000fffe0ff */
[----:B------:R-:W-:-:S04]  /*4420*/  UISETP.NE.AND UP0, UPT, UR4, 0x4, UPT ;  /* 0x000000040400788c */ /* 0x000fc8000bf05270 */
[----:B------:R-:W-:Y:S02]  /*4430*/  USEL UR5, URZ, 0x1, UP0 ;  /* 0x00000001ff057887 */ /* 0x000fe40008000000 */
[----:B------:R-:W-:-:S04]  /*4440*/  USEL UR4, UR4, URZ, UP0 ;  /* 0x000000ff04047287 */ /* 0x000fc80008000000 */
[----:B------:R-:W-:Y:S01]  /*4450*/  ULEA UR4, UR4, UR7, 0x3 ;  /* 0x0000000704047291 */ /* 0x000fe2000f8e18ff */
[----:B-1----:R-:W-:-:S04]  /*4460*/  LOP3.LUT R3, R2, UR5, RZ, 0x3c, !PT ;  /* 0x0000000502037c12 */ /* 0x002fc8000f8e3cff */
[----:B------:R-:W-:Y:S01]  /*4470*/  SHF.L.U32 R3, R3, 0x1f, RZ ;  /* 0x0000001f03037819 */ /* 0x000fe200000006ff */
[----:B------:R-:W-:-:S04]  /*4480*/  IMAD.U32 R0, RZ, RZ, UR4 ;  /* 0x00000004ff007e24 */ /* 0x000fc8000f8e00ff */
[----:B------:R1:W2:Y:S03]  /*4490*/  SYNCS.PHASECHK.TRANS64.TRYWAIT P0, [R0+URZ], R3 ;  /* 0x00000003000075a7 */ /* 0x0002a600080011ff */
[----:B--2---:R-:W-:Y:S05]  /*44a0*/  @!P0 NANOSLEEP.SYNCS 0x989680 ;  /* 0x009896800000895d */ /* 0x004fea0003900000 */
[----:B------:R-:W2:Y:S02]  /*44b0*/  @!P0 SYNCS.PHASECHK.TRANS64 P0, [R0+URZ], R3 ;  /* 0x00000003000085a7 */ /* 0x000ea400080010ff */
[----:B--2---:R-:W-:Y:S05]  /*44c0*/  @P0 BRA `(.L_x_81) ;  /* 0x0000000000200947 */ /* 0x004fea0003800000 */
.L_x_82:
[----:B--2---:R2:W4:Y:S02]  /*44d0*/  SYNCS.PHASECHK.TRANS64.TRYWAIT P0, [R0+URZ], R3 ;  /* 0x00000003000075a7 */ /* 0x00452400080011ff */
[----:B----4-:R-:W-:Y:S05]  /*44e0*/  @!P0 NANOSLEEP.SYNCS 0x989680 ;  /* 0x009896800000895d */ /* 0x010fea0003900000 */
[----:B------:R-:W4:Y:S02]  /*44f0*/  @!P0 SYNCS.PHASECHK.TRANS64 P0, [R0+URZ], R3 ;  /* 0x00000003000085a7 */ /* 0x000f2400080010ff */
[----:B----4-:R-:W-:Y:S05]  /*4500*/  @!P0 BRA `(.L_x_82) ;  /* 0xfffffffc00f08947 */ /* 0x010fea000383ffff */
[----:B------:R-:W-:Y:S05]  /*4510*/  BRA `(.L_x_81) ;  /* 0x00000000000c7947 */ /* 0x000fea0003800000 */
.L_x_77:
[----:B------:R-:W-:-:S04]  /*4520*/  UIADD3 UR4, UPT, UPT, UR41, 0x110, URZ ;  /* 0x0000011029047890 */ /* 0x000fc8000fffe0ff */
[----:B------:R-:W-:-:S09]  /*4530*/  UPRMT UR4, UR69, 0x654, UR4 ;  /* 0x0000065445047896 */ /* 0x000fd20008000004 */
[----:B------:R-:W-:Y:S03]  /*4540*/  SYNCS.ARRIVE.TRANS64.RED.A1T0 RZ, [UR4], RZ ;  /* 0x000000ffffff79a7 */ /* 0x000fe60008100404 */
.L_x_81:
[----:B-12---:R-:W-:Y:S01]  /*4550*/  SHF.L.U32 R3, RZ, 0x1f, RZ ;  /* 0x0000001fff037819 */ /* 0x006fe200000006ff */
[----:B------:R-:W-:Y:S01]  /*4560*/  UIADD3 UR4, UPT, UPT, UR41, 0x110, URZ ;  /* 0x0000011029047890 */ /* 0x000fe2000fffe0ff */
[----:B------:R-:W-:Y:S02]  /*4570*/  PLOP3.LUT P0, PT, PT, PT, UP1, 0x80, 0x8 ;  /* 0x000000000008781c */ /* 0x000fe40003f0f018 */
[----:B------:R-:W1:Y:S02]  /*4580*/  SYNCS.PHASECHK.TRANS64.TRYWAIT P1, [UR41+0x110], R3 ;  /* 0x00011003ff0075a7 */ /* 0x000e640008021129 */
[----:B-1----:R-:W-:Y:S09]  /*4590*/  @!P1 BRA `(.L_x_83) ;  /* 0x0000006000289947 */ /* 0x002ff20003800000 */
.L_x_180:
[----:B------:R-:W-:Y:S01]  /*45a0*/  @!UP1 UPRMT UR4, UR69, 0x654, UR4 ;  /* 0x0000065445049896 */ /* 0x000fe20008000004 */
[----:B------:R-:W-:Y:S01]  /*45b0*/  UMOV UR5, 0xffff ;  /* 0x0000ffff00057882 */ /* 0x000fe20000000000 */
[----:B------:R-:W-:-:S07]  /*45c0*/  UMOV UR6, 0x1 ;  /* 0x0000000100067882 */ /* 0x000fce0000000000 */
[----:B------:R-:W-:Y:S01]  /*45d0*/  @!P0 SYNCS.ARRIVE.TRANS64.RED.A1T0 RZ, [UR4], RZ ;  /* 0x000000ffffff89a7 */ /* 0x000fe20008100404 */
[----:B------:R-:W-:Y:S01]  /*45e0*/  NOP ;  /* 0x0000000000007918 */ /* 0x000fe20000000000 */
[----:B-1----:R-:W1:Y:S01]  /*45f0*/  LDS R0, [UR8+0x14] ;  /* 0x00001408ff007984 */ /* 0x002e620008000800 */
[----:B------:R-:W-:-:S04]  /*4600*/  ULOP3.LUT UR4, UR67, 0xffff, URZ, 0xc0, !UPT ;  /* 0x0000ffff43047892 */ /* 0x000fc8000f8ec0ff */
[----:B------:R-:W-:-:S04]  /*4610*/  USHF.R.U32.HI UR4, URZ, 0x5, UR4 ;  /* 0x00000005ff047899 */ /* 0x000fc80008011604 */
[----:B------:R-:W-:Y:S02]  /*4620*/  USHF.L.U32 UR5, UR5, UR4, URZ ;  /* 0x0000000405057299 */ /* 0x000fe400080006ff */
[----:B------:R-:W-:-:S04]  /*4630*/  USHF.L.U32 UR4, UR6, UR4, URZ ;  /* 0x0000000406047299 */ /* 0x000fc800080006ff */
[----:B-1----:R-:W-:-:S04]  /*4640*/  LOP3.LUT R0, R0, UR5, RZ, 0xc0, !PT ;  /* 0x0000000500007c12 */ /* 0x002fc8000f8ec0ff */
[----:B------:R-:W-:-:S13]  /*4650*/  ISETP.NE.AND P0, PT, R0, UR5, PT ;  /* 0x0000000500007c0c */ /* 0x000fda000bf05270 */
[----:B------:R-:W-:Y:S05]  /*4660*/  @P0 BRA `(.L_x_84) ;  /* 0x0000000000580947 */ /* 0x000fea0003800000 */
[----:B------:R-:W1:Y:S02]  /*4670*/  LDS R0, [UR8+0x18] ;  /* 0x00001808ff007984 */ /* 0x000e640008000800 */
[----:B-1----:R-:W-:-:S04]  /*4680*/  LOP3.LUT R0, R0, UR4, RZ, 0xc0, !PT ;  /* 0x0000000400007c12 */ /* 0x002fc8000f8ec0ff */
[----:B------:R-:W-:-:S13]  /*4690*/  ISETP.NE.AND P0, PT, R0, UR4, PT ;  /* 0x0000000400007c0c */ /* 0x000fda000bf05270 */
[----:B------:R-:W-:Y:S05]  /*46a0*/  @P0 BRA `(.L_x_85) ;  /* 0x00000000003c0947 */ /* 0x000fea0003800000 */
[----:B------:R-:W1:Y:S01]  /*46b0*/  S2R R2, SR_LANEID ;  /* 0x0000000000027919 */ /* 0x000e620000000000 */
[----:B------:R-:W-:Y:S01]  /*46c0*/  ULOP3.LUT UR5, URZ, UR5, URZ, 0x33, !UPT ;  /* 0x00000005ff057292 */ /* 0x000fe2000f8e33ff */
[----:B------:R-:W-:Y:S01]  /*46d0*/  LOP3.LUT R4, RZ, UR4, RZ, 0x33, !PT ;  /* 0x00000004ff047c12 */ /* 0x000fe2000f8e33ff */
[----:B------:R-:W-:Y:S02]  /*46e0*/  VOTEU.ANY UR4, UPT, PT ;  /* 0x0000000000047886 */ /* 0x000fe400038e0100 */
[----:B------:R-:W-:Y:S01]  /*46f0*/  UFLO.U32 UR4, UR4 ;  /* 0x00000004000472bd */ /* 0x000fe200080e0000 */
[----:B------:R-:W2:Y:S01]  /*4700*/  REDUX UR6, R4 ;  /* 0x00000000040673c4 */ /* 0x000ea20000000000 */
[----:B------:R-:W-:-:S06]  /*4710*/  IMAD.U32 R0, RZ, RZ, UR5 ;  /* 0x00000005ff007e24 */ /* 0x000fcc000f8e00ff */
[----:B------:R4:W-:Y:S01]  /*4720*/  UTCATOMSWS.AND URZ, UR5 ;  /* 0x0000000500ff79e3 */ /* 0x0009e20008000000 */
[----:B------:R-:W3:Y:S01]  /*4730*/  REDUX UR7, R0 ;  /* 0x00000000000773c4 */ /* 0x000ee20000000000 */
[----:B-1----:R-:W-:Y:S01]  /*4740*/  ISETP.EQ.U32.AND P0, PT, R2, UR4, PT ;  /* 0x0000000402007c0c */ /* 0x002fe2000bf02070 */
[----:B--2---:R-:W-:Y:S01]  /*4750*/  IMAD.U32 R2, RZ, RZ, UR6 ;  /* 0x00000006ff027e24 */ /* 0x004fe2000f8e00ff */
[----:B---3--:R-:W-:-:S11]  /*4760*/  MOV R3, UR7 ;  /* 0x0000000700037c02 */ /* 0x008fd60008000f00 */
[----:B------:R4:W-:Y:S04]  /*4770*/  @P0 ATOMS.AND RZ, [UR8+0x14], R3 ;  /* 0x00001403ffff098c */ /* 0x0009e8000a800008 */
[----:B------:R4:W-:Y:S01]  /*4780*/  @P0 ATOMS.AND RZ, [UR8+0x18], R2 ;  /* 0x00001802ffff098c */ /* 0x0009e2000a800008 */
[----:B------:R-:W-:Y:S05]  /*4790*/  BRA `(.L_x_86) ;  /* 0x0000000000147947 */ /* 0x000fea0003800000 */
.L_x_85:
[----:B------:R-:W-:Y:S02]  /*47a0*/  MOV R2, 0x47c0 ;  /* 0x000047c000027802 */ /* 0x000fe40000000f00 */
[----:B---3-5:R-:W-:Y:S05]  /*47b0*/  CALL.REL.NOINC `($__internal_0_$__cuda_sm10x_tcgen05_guardrail_trap_col_being_dealloced_not_returned_by_alloc) ;  /* 0x0000006400087944 */ /* 0x028fea0003c00000 */
[----:B------:R-:W-:Y:S05]  /*47c0*/  BRA `(.L_x_86) ;  /* 0x0000000000087947 */ /* 0x000fea0003800000 */
.L_x_84:
[----:B------:R-:W-:Y:S02]  /*47d0*/  MOV R2, 0x47f0 ;  /* 0x000047f000027802 */ /* 0x000fe40000000f00 */
[----:B---3-5:R-:W-:Y:S05]  /*47e0*/  CALL.REL.NOINC `($__internal_2_$__cuda_sm10x_tcgen05_guardrail_trap_unallocated_columns_being_dealloced) ;  /* 0x0000006400147944 */ /* 0x028fea0003c00000 */
.L_x_86:
[----:B------:R-:W-:Y:S01]  /*47f0*/  NOP ;  /* 0x0000000000007918 */ /* 0x000fe20000000000 */
[----:B----4-:R-:W-:Y:S05]  /*4800*/  EXIT ;  /* 0x000000000000794d */ /* 0x010fea0003800000 */
.L_x_57:
[----:B------:R-:W-:-:S09]  /*4810*/  UISETP.NE.OR UP0, UPT, UR20, 0x3, !UP4 ;  /* 0x000000031400788c */ /* 0x000fd2000e705670 */
[----:B------:R-:W-:Y:S05]  /*4820*/  BRA.U UP0, `(.L_x_87) ;  /* 0x00000011007c7547 */ /* 0x000fea000b800000 */
[----:B------:R-:W2:Y:S01]  /*4830*/  LDCU.64 UR4, c[0x0][0x888] ;  /* 0x00011100ff0477ac */ /* 0x000ea20008000a00 */
[----:B------:R-:W3:Y:S01]  /*4840*/  LDC.64 R12, c[0x0][0x348] ;  /* 0x0000d200ff0c7b82 */ /* 0x000ee20000000a00 */
[----:B------:R-:W-:Y:S02]  /*4850*/  HFMA2 R9, -RZ, RZ, 0, 0 ;  /* 0x00000000ff097431 */ /* 0x000fe400000001ff */
[----:B------:R-:W-:Y:S01]  /*4860*/  IMAD.MOV.U32 R11, RZ, RZ, 0x1 ;  /* 0x00000001ff0b7424 */ /* 0x000fe200078e00ff */
[----:B------:R-:W4:Y:S01]  /*4870*/  LDCU UR38, c[0x0][0x370] ;  /* 0x00006e00ff2677ac */ /* 0x000f220008000800 */
[----:B------:R-:W-:Y:S01]  /*4880*/  IMAD.MOV.U32 R10, RZ, RZ, RZ ;  /* 0x000000ffff0a7224 */ /* 0x000fe200078e00ff */
[----:B------:R-:W-:Y:S01]  /*4890*/  MOV R3, 0x2000 ;  /* 0x0000200000037802 */ /* 0x000fe20000000f00 */
[----:B------:R-:W4:Y:S01]  /*48a0*/  LDCU.128 UR48, c[0x0][0xb10] ;  /* 0x00016200ff3077ac */ /* 0x000f220008000c00 */
[----:B------:R-:W1:Y:S01]  /*48b0*/  LDCU UR37, c[0x0][0x374] ;  /* 0x00006e80ff2577ac */ /* 0x000e620008000800 */
[----:B------:R-:W1:Y:S01]  /*48c0*/  LDCU.64 UR30, c[0x0][0x890] ;  /* 0x00011200ff1e77ac */ /* 0x000e620008000a00 */
[----:B------:R-:W1:Y:S01]  /*48d0*/  LDCU UR15, c[0x0][0xb0c] ;  /* 0x00016180ff0f77ac */ /* 0x000e620008000800 */
[----:B--2---:R-:W-:Y:S01]  /*48e0*/  UISETP.NE.U32.AND UP0, UPT, UR4, URZ, UPT ;  /* 0x000000ff0400728c */ /* 0x004fe2000bf05070 */
[----:B------:R-:W2:Y:S01]  /*48f0*/  LDCU UR44, c[0x0][0xb20] ;  /* 0x00016400ff2c77ac */ /* 0x000ea20008000800 */
[----:B------:R-:W2:Y:S01]  /*4900*/  LDCU UR4, c[0x0][0xb30] ;  /* 0x00016600ff0477ac */ /* 0x000ea20008000800 */
[----:B------:R-:W-:Y:S01]  /*4910*/  UMOV UR21, 0x400 ;  /* 0x0000040000157882 */ /* 0x000fe20000000000 */
[----:B----4-:R-:W-:-:S02]  /*4920*/  UIMAD.WIDE.U32 UR6, UR38, UR48, URZ ;  /* 0x00000030260672a5 */ /* 0x010fc4000f8e00ff */
[----:B-1----:R-:W-:Y:S02]  /*4930*/  UIMAD.WIDE.U32 UR8, UR37, UR51, URZ ;  /* 0x00000033250872a5 */ /* 0x002fe4000f8e00ff */
[----:B------:R-:W-:Y:S02]  /*4940*/  ULEA UR21, UR47, UR21, 0x18 ;  /* 0x000000152f157291 */ /* 0x000fe4000f8ec0ff */
[----:B------:R-:W-:Y:S02]  /*4950*/  UISETP.NE.U32.AND UP6, UPT, UR30, URZ, UPT ;  /* 0x000000ff1e00728c */ /* 0x000fe4000bfc5070 */
[----:B------:R-:W-:Y:S02]  /*4960*/  UIADD3 UR39, UPT, UPT, UR21, 0x58, URZ ;  /* 0x0000005815277890 */ /* 0x000fe4000fffe0ff */
[----:B------:R-:W-:Y:S02]  /*4970*/  UISETP.NE.AND.EX UP5, UPT, UR5, URZ, UPT, UP0 ;  /* 0x000000ff0500728c */ /* 0x000fe4000bfa5300 */
[----:B------:R-:W-:Y:S01]  /*4980*/  UISETP.NE.AND UP0, UPT, UR42, 0x1, UPT ;  /* 0x000000012a00788c */ /* 0x000fe2000bf05270 */
[----:B------:R-:W-:Y:S01]  /*4990*/  UMOV UR6, UR7 ;  /* 0x0000000700067c82 */ /* 0x000fe20008000000 */
[----:B------:R-:W-:Y:S01]  /*49a0*/  UMOV UR40, UR9 ;  /* 0x0000000900287c82 */ /* 0x000fe20008000000 */
[----:B------:R-:W-:-:S02]  /*49b0*/  UISETP.NE.AND UP0, UPT, UR15, 0x1, UPT ;  /* 0x000000010f00788c */ /* 0x000fc4000bf05270 */
[----:B------:R-:W-:Y:S02]  /*49c0*/  UPLOP3.LUT UP4, UPT, UPT, UPT, UPT, 0x40, 0x4 ;  /* 0x000000000004789c */ /* 0x000fe40003f8e870 */
[----:B------:R-:W-:Y:S01]  /*49d0*/  UISETP.GE.AND UP2, UPT, UR42, 0x1, UPT ;  /* 0x000000012a00788c */ /* 0x000fe2000bf46270 */
[----:B------:R-:W1:Y:S01]  /*49e0*/  LDCU.64 UR22, c[0x0][0xb28] ;  /* 0x00016500ff1677ac */ /* 0x000e620008000a00 */
[----:B------:R-:W-:Y:S02]  /*49f0*/  UISETP.NE.AND.EX UP6, UPT, UR31, URZ, UPT, UP6 ;  /* 0x000000ff1f00728c */ /* 0x000fe4000bfc5360 */
[----:B------:R-:W-:Y:S02]  /*4a00*/  UIADD3 UR33, UPT, UPT, UR21, 0x40, URZ ;  /* 0x0000004015217890 */ /* 0x000fe4000fffe0ff */
[----:B------:R-:W-:Y:S02]  /*4a10*/  UIADD3 UR25, UPT, UPT, UR21, 0x48, URZ ;  /* 0x0000004815197890 */ /* 0x000fe4000fffe0ff */
[----:B------:R-:W-:-:S02]  /*4a20*/  UIADD3 UR17, UPT, UPT, UR21, 0x50, URZ ;  /* 0x0000005015117890 */ /* 0x000fc4000fffe0ff */
[----:B------:R-:W-:Y:S02]  /*4a30*/  UPRMT UR39, UR47, 0x654, UR39 ;  /* 0x000006542f277896 */ /* 0x000fe40008000027 */
[----:B------:R-:W-:Y:S02]  /*4a40*/  USHF.R.U32.HI UR41, URZ, UR49, UR6 ;  /* 0x00000031ff297299 */ /* 0x000fe40008011606 */
[----:B--2---:R-:W-:Y:S02]  /*4a50*/  USHF.R.U32.HI UR40, URZ, UR44, UR40 ;  /* 0x0000002cff287299 */ /* 0x004fe40008011628 */
[----:B------:R-:W-:Y:S02]  /*4a60*/  UISETP.NE.AND UP0, UPT, UR50, 0x1, UPT ;  /* 0x000000013200788c */ /* 0x000fe4000bf05270 */
[----:B---3--:R-:W-:-:S11]  /*4a70*/  UISETP.NE.AND UP3, UPT, UR4, 0x1, UPT ;  /* 0x000000010400788c */ /* 0x008fd6000bf65270 */
.L_x_98:
[C---:B------:R-:W-:Y:S02]  /*4a80*/  LEA R8, R10.reuse, UR21, 0x3 ;  /* 0x000000150a087c11 */ /* 0x040fe4000f8e18ff */
[----:B------:R-:W-:Y:S02]  /*4a90*/  SHF.L.U32 R5, R9, 0x1f, RZ ;  /* 0x0000001f09057819 */ /* 0x000fe400000006ff */
[----:B------:R-:W-:Y:S02]  /*4aa0*/  LEA R6, R10, UR21, 0x4 ;  /* 0x000000150a067c11 */ /* 0x000fe4000f8e20ff */
[----:B--2---:R-:W2:Y:S02]  /*4ab0*/  SYNCS.PHASECHK.TRANS64.TRYWAIT P0, [R8+URZ+0x90], R5 ;  /* 0x00009005080075a7 */ /* 0x004ea400080011ff */
[----:B--2---:R-:W-:Y:S05]  /*4ac0*/  @!P0 BRA `(.L_x_88) ;  /* 0x0000005800f48947 */ /* 0x004fea0003800000 */
.L_x_181:
[----:B--2---:R-:W2:Y:S01]  /*4ad0*/  LDS.128 R4, [R6+0x120] ;  /* 0x0001200006047984 */ /* 0x004ea20000000c00 */
[----:B------:R-:W-:Y:S01]  /*4ae0*/  UISETP.GE.AND UP0, UPT, UR42, 0x1, UPT ;  /* 0x000000012a00788c */ /* 0x000fe2000bf06270 */
[----:B------:R-:W-:Y:S01]  /*4af0*/  @!PT LDS RZ, [RZ] ;  /* 0x00000000fffff984 */ /* 0x000fe20000000800 */
[----:B------:R-:W-:Y:S01]  /*4b00*/  @!PT LDS RZ, [RZ] ;  /* 0x00000000fffff984 */ /* 0x000fe20000000800 */
[----:B------:R-:W-:Y:S01]  /*4b10*/  @!PT LDS RZ, [RZ] ;  /* 0x00000000fffff984 */ /* 0x000fe20000000800 */
[----:B------:R-:W-:Y:S01]  /*4b20*/  @!PT LDS RZ, [RZ] ;  /* 0x00000000fffff984 */ /* 0x000fe20000000800 */
[----:B------:R3:W-:Y:S06]  /*4b30*/  MEMBAR.ALL.CTA ;  /* 0x0000000000007992 */ /* 0x0007ec0000008000 */
[----:B---3--:R-:W3:Y:S01]  /*4b40*/  FENCE.VIEW.ASYNC.S ;  /* 0x00000000000073c6 */ /* 0x008ee20000000000 */
[----:B--2---:R-:W-:Y:S11]  /*4b50*/  LOP3.LUT P0, RZ, R6, 0x1, RZ, 0xc0, !PT ;  /* 0x0000000106ff7812 */ /* 0x004ff6000780c0ff */
[----:B------:R-:W-:Y:S02]  /*4b60*/  @!UPT UIADD3 URZ, UPT, UPT, URZ, URZ, URZ ;  /* 0x000000fffffff290 */ /* 0x000fe4000fffe0ff */
[----:B---3--:R-:W-:Y:S01]  /*4b70*/  VOTEU.ANY UP2, P0 ;  /* 0x0000000000ff7886 */ /* 0x008fe20000040100 */
[----:B------:R-:W-:Y:S11]  /*4b80*/  PLOP3.LUT P0, PT, PT, PT, UP2, 0x80, 0x8 ;  /* 0x000000000008781c */ /* 0x000ff60003f0f028 */
[----:B------:R-:W-:Y:S02]  /*4b90*/  @!UPT UIADD3 URZ, UPT, UPT, URZ, URZ, URZ ;  /* 0x000000fffffff290 */ /* 0x000fe4000fffe0ff */
[----:B------:R-:W-:Y:S02]  /*4ba0*/  @P0 SHF.R.U32.HI R0, RZ, 0x10, R5 ;  /* 0x00000010ff000819 */ /* 0x000fe40000011605 */
[----:B------:R-:W-:Y:S02]  /*4bb0*/  @P0 MOV R2, R4 ;  /* 0x0000000400020202 */ /* 0x000fe40000000f00 */
[----:B------:R-:W-:Y:S01]  /*4bc0*/  @P0 R2UR UR4, R0 ;  /* 0x00000000000402ca */ /* 0x000fe200000e0000 */
[----:B------:R-:W-:Y:S01]  /*4bd0*/  VIADD R0, R8, 0xa0 ;  /* 0x000000a008007836 */ /* 0x000fe20000000000 */
[----:B------:R-:W-:Y:S02]  /*4be0*/  @P0 LOP3.LUT R4, R5, 0xffff, RZ, 0xc0, !PT ;  /* 0x0000ffff05040812 */ /* 0x000fe400078ec0ff */
[----:B------:R-:W-:Y:S02]  /*4bf0*/  @P0 R2UR UR6, R2 ;  /* 0x00000000020602ca */ /* 0x000fe400000e0000 */
[----:B------:R-:W-:Y:S02]  /*4c00*/  PRMT R0, RZ, 0x654, R0 ;  /* 0x00000654ff007816 */ /* 0x000fe40000000000 */
[----:B------:R-:W-:Y:S02]  /*4c10*/  @P0 R2UR UR5, R4 ;  /* 0x00000000040502ca */ /* 0x000fe400000e0000 */
[----:B------:R2:W-:Y:S03]  /*4c20*/  SYNCS.ARRIVE.TRANS64.RED.A1T0 RZ, [R0+URZ], RZ ;  /* 0x000000ff00ff79a7 */ /* 0x0005e600081004ff */
[----:B------:R-:W-:Y:S04]  /*4c30*/  @UP2 UMOV UR29, UR4 ;  /* 0x00000004001d2c82 */ /* 0x000fe80008000000 */
[----:B------:R-:W-:Y:S04]  /*4c40*/  @UP2 UMOV UR14, UR6 ;  /* 0x00000006000e2c82 */ /* 0x000fe80008000000 */
[----:B------:R-:W-:Y:S01]  /*4c50*/  @UP2 UMOV UR13, UR5 ;  /* 0x00000005000d2c82 */ /* 0x000fe20008000000 */
[----:B------:R-:W-:Y:S05]  /*4c60*/  BRA.U !UP0, `(.L_x_89) ;  /* 0x0000000108c07547 */ /* 0x000fea000b800000 */
[----:B------:R-:W-:Y:S02]  /*4c70*/  UIMAD.WIDE.U32 UR18, UR13, UR51, URZ ;  /* 0x000000330d1272a5 */ /* 0x000fe4000f8e00ff */
[----:B------:R-:W-:Y:S02]  /*4c80*/  UP2UR UR16, UPR, URZ, 0x4 ;  /* 0x00000004ff107883 */ /* 0x000fe40008000000 */
[----:B------:R-:W-:Y:S02]  /*4c90*/  UISETP.NE.AND UP2, UPT, UR50, 0x1, UPT ;  /* 0x000000013200788c */ /* 0x000fe4000bf45270 */
[----:B------:R-:W-:Y:S02]  /*4ca0*/  UIMAD.WIDE.U32 UR26, UR14, UR48, URZ ;  /* 0x000000300e1a72a5 */ /* 0x000fe4000f8e00ff */
[----:B------:R-:W-:Y:S02]  /*4cb0*/  USEL UR4, UR37, UR40, !UP2 ;  /* 0x0000002825047287 */ /* 0x000fe4000d000000 */
[----:B------:R-:W-:Y:S02]  /*4cc0*/  UISETP.NE.AND UP0, UPT, UR15, 0x1, UPT ;  /* 0x000000010f00788c */ /* 0x000fe4000bf05270 */
[----:B------:R-:W-:Y:S02]  /*4cd0*/  UP2UR UR20, UPR, URZ, 0x2 ;  /* 0x00000002ff147883 */ /* 0x000fe40008000000 */
[----:B------:R-:W-:Y:S02]  /*4ce0*/  UISETP.NE.AND UP1, UPT, UR42, 0x1, UPT ;  /* 0x000000012a00788c */ /* 0x000fe4000bf25270 */
[----:B-1----:R-:W-:Y:S02]  /*4cf0*/  UIMAD.WIDE.U32 UR8, UR4, UR22, URZ ;  /* 0x00000016040872a5 */ /* 0x002fe4000f8e00ff */
[----:B------:R-:W-:Y:S01]  /*4d00*/  USEL UR7, UR38, UR41, !UP0 ;  /* 0x0000002926077287 */ /* 0x000fe2000c000000 */
[----:B------:R-:W-:Y:S02]  /*4d10*/  UMOV UR5, UR19 ;  /* 0x0000001300057c82 */ /* 0x000fe40008000000 */
[----:B------:R-:W-:Y:S02]  /*4d20*/  USHF.R.U32.HI UR6, URZ, UR44, UR5 ;  /* 0x0000002cff067299 */ /* 0x000fe40008011605 */
[----:B------:R-:W-:Y:S02]  /*4d30*/  UIMAD.WIDE.U32 UR10, UR7, UR22, URZ ;  /* 0x00000016070a72a5 */ /* 0x000fe4000f8e00ff */
[----:B------:R-:W-:Y:S02]  /*4d40*/  USEL UR6, UR13, UR6, !UP2 ;  /* 0x000000060d067287 */ /* 0x000fe4000d000000 */
[----:B------:R-:W-:Y:S01]  /*4d50*/  UISETP.NE.AND UP2, UPT, UR16, URZ, UPT ;  /* 0x000000ff1000728c */ /* 0x000fe2000bf45270 */
[----:B------:R-:W-:Y:S02]  /*4d60*/  UMOV UR5, UR27 ;  /* 0x0000001b00057c82 */ /* 0x000fe40008000000 */
[----:B------:R-:W-:Y:S03]  /*4d70*/  USHF.R.U32.HI UR12, URZ, UR49, UR5 ;  /* 0x00000031ff0c7299 */ /* 0x000fe60008011605 */
[----:B------:R-:W-:Y:S02]  /*4d80*/  UMOV UR5, UR9 ;  /* 0x0000000900057c82 */ /* 0x000fe40008000000 */
[----:B------:R-:W-:Y:S03]  /*4d90*/  @UP1 USHF.R.U32.HI UR4, URZ, UR23, UR5 ;  /* 0x00000017ff041299 */ /* 0x000fe60008011605 */
[----:B------:R-:W-:Y:S01]  /*4da0*/  UMOV UR5, UR11 ;  /* 0x0000000b00057c82 */ /* 0x000fe20008000000 */
[----:B------:R-:W-:Y:S02]  /*4db0*/  UIMAD UR4, UR42, UR4, URZ ;  /* 0x000000042a0472a4 */ /* 0x000fe4000f8e02ff */
[----:B------:R-:W-:Y:S02]  /*4dc0*/  @UP1 USHF.R.U32.HI UR7, URZ, UR23, UR5 ;  /* 0x00000017ff071299 */ /* 0x000fe40008011605 */
[----:B------:R-:W-:Y:S02]  /*4dd0*/  USEL UR5, UR14, UR12, !UP0 ;  /* 0x0000000c0e057287 */ /* 0x000fe4000c000000 */
[----:B------:R-:W-:Y:S02]  /*4de0*/  UIMAD.WIDE.U32 UR10, UR6, UR22, URZ ;  /* 0x00000016060a72a5 */ /* 0x000fe4000f8e00ff */
[----:B------:R-:W-:Y:S02]  /*4df0*/  UIMAD UR8, UR42, UR7, URZ ;  /* 0x000000072a0872a4 */ /* 0x000fe4000f8e02ff */
[----:B------:R-:W-:Y:S03]  /*4e00*/  UISETP.GE.AND UP0, UPT, UR6, UR4, UPT ;  /* 0x000000040600728c */ /* 0x000fe6000bf06270 */
[----:B------:R-:W-:Y:S01]  /*4e10*/  UMOV UR4, UR11 ;  /* 0x0000000b00047c82 */ /* 0x000fe20008000000 */
[----:B------:R-:W-:Y:S02]  /*4e20*/  UISETP.GE.OR UP0, UPT, UR5, UR8, UP0 ;  /* 0x000000080500728c */ /* 0x000fe40008706670 */
[----:B------:R-:W-:Y:S02]  /*4e30*/  USHF.R.U32.HI UR4, URZ, UR23, UR4 ;  /* 0x00000017ff047299 */ /* 0x000fe40008011604 */
[----:B------:R-:W-:Y:S02]  /*4e40*/  UIMAD.WIDE.U32 UR8, UR5, UR22, URZ ;  /* 0x00000016050872a5 */ /* 0x000fe4000f8e00ff */
[----:B------:R-:W-:Y:S04]  /*4e50*/  USEL UR10, UR6, UR4, !UP1 ;  /* 0x00000004060a7287 */ /* 0x000fe8000c800000 */
[----:B------:R-:W-:Y:S01]  /*4e60*/  UIADD3 UR11, UPT, UPT, -UR10, URZ, URZ ;  /* 0x000000ff0a0b7290 */ /* 0x000fe2000fffe1ff */
[----:B------:R-:W-:Y:S02]  /*4e70*/  @!UP0 UMOV UR4, UR9 ;  /* 0x0000000900048c82 */ /* 0x000fe40008000000 */
[----:B------:R-:W-:Y:S02]  /*4e80*/  @!UP0 USHF.R.U32.HI UR4, URZ, UR23, UR4 ;  /* 0x00000017ff048299 */ /* 0x000fe40008011604 */
[----:B------:R-:W-:Y:S02]  /*4e90*/  UIMAD UR8, UR42, UR11, UR6 ;  /* 0x0000000b2a0872a4 */ /* 0x000fe4000f8e0206 */
[----:B------:R-:W-:Y:S02]  /*4ea0*/  @!UP0 USEL UR4, UR5, UR4, !UP1 ;  /* 0x0000000405048287 */ /* 0x000fe4000c800000 */
[----:B------:R-:W-:Y:S02]  /*4eb0*/  UISETP.NE.AND UP1, UPT, UR20, URZ, UPT ;  /* 0x000000ff1400728c */ /* 0x000fe4000bf25270 */
[----:B------:R-:W-:Y:S02]  /*4ec0*/  @!UP0 UIMAD UR8, UR7, UR8, UR4 ;  /* 0x00000008070882a4 */ /* 0x000fe4000f8e0204 */
[----:B------:R-:W-:Y:S02]  /*4ed0*/  @!UP0 UIADD3 UR9, UPT, UPT, UR10, -UR4, URZ ;  /* 0x800000040a098290 */ /* 0x000fe4000fffe0ff */
[----:B------:R-:W-:Y:S02]  /*4ee0*/  UIADD3 UR4, UPT, UPT, -UR5, URZ, URZ ;  /* 0x000000ff05047290 */ /* 0x000fe4000fffe1ff */
[----:B------:R-:W-:Y:S02]  /*4ef0*/  UIADD3 UR7, UPT, UPT, -UR6, URZ, URZ ;  /* 0x000000ff06077290 */ /* 0x000fe4000fffe1ff */
[----:B------:R-:W-:Y:S02]  /*4f00*/  @!UP0 UIMAD UR6, UR9, UR42, UR5 ;  /* 0x0000002a090682a4 */ /* 0x000fe4000f8e0205 */
[----:B------:R-:W-:Y:S02]  /*4f10*/  UIMAD UR14, UR15, UR4, UR14 ;  /* 0x000000040f0e72a4 */ /* 0x000fe4000f8e020e */
[----:B------:R-:W-:Y:S01]  /*4f20*/  UIMAD UR13, UR50, UR7, UR13 ;  /* 0x00000007320d72a4 */ /* 0x000fe2000f8e020d */
[----:B------:R-:W-:Y:S02]  /*4f30*/  @!UP0 UMOV UR5, UR8 ;  /* 0x0000000800058c82 */ /* 0x000fe40008000000 */
[----:B------:R-:W-:Y:S02]  /*4f40*/  UIMAD UR14, UR5, UR15, UR14 ;  /* 0x0000000f050e72a4 */ /* 0x000fe4000f8e020e */
[----:B------:R-:W-:Y:S11]  /*4f50*/  UIMAD UR13, UR6, UR50, UR13 ;  /* 0x00000032060d72a4 */ /* 0x000ff6000f8e020d */
[----:B------:R-:W-:Y:S01]  /*4f60*/  @!UPT UIADD3 URZ, UPT, UPT, URZ, URZ, URZ ;  /* 0x000000fffffff290 */ /* 0x000fe2000fffe0ff */
.L_x_89:
[----:B------:R-:W3:Y:S01]  /*4f70*/  @!UP3 LDCU.128 UR8, c[0x0][0xb10] ;  /* 0x00016200ff08b7ac */ /* 0x000ee20008000c00 */
[----:B------:R-:W-:Y:S02]  /*4f80*/  ISETP.NE.U32.AND P0, PT, RZ, UR30, PT ;  /* 0x0000001eff007c0c */ /* 0x000fe4000bf05070 */
[----:B------:R-:W-:Y:S02]  /*4f90*/  SHF.L.U32 R4, R11, 0x1f, RZ ;  /* 0x0000001f0b047819 */ /* 0x000fe400000006ff */
[----:B------:R-:W-:Y:S01]  /*4fa0*/  ISETP.NE.AND.EX P0, PT, RZ, UR31, PT, P0 ;  /* 0x0000001fff007c0c */ /* 0x000fe2000bf05300 */
[----:B------:R-:W4:Y:S01]  /*4fb0*/  @!UP3 LDCU UR5, c[0x0][0xb0c] ;  /* 0x00016180ff05b7ac */ /* 0x000f220008000800 */
[----:B------:R-:W-:Y:S02]  /*4fc0*/  USHF.L.U32 UR35, UR24, 0x7, URZ ;  /* 0x0000000718237899 */ /* 0x000fe400080006ff */
[----:B------:R-:W-:Y:S02]  /*4fd0*/  USHF.L.U32 UR34, UR28, 0x7, URZ ;  /* 0x000000071c227899 */ /* 0x000fe400080006ff */
[----:B---3--:R-:W-:Y:S07]  /*4fe0*/  UIMAD.WIDE.U32 UR6, UR14, UR8, URZ ;  /* 0x000000080e0672a5 */ /* 0x008fee000f8e00ff */
[----:B------:R-:W-:Y:S01]  /*4ff0*/  @!UP3 UMOV UR4, UR7 ;  /* 0x000000070004bc82 */ /* 0x000fe20008000000 */
[----:B----4-:R-:W-:Y:S02]  /*5000*/  @!UP3 UISETP.NE.AND UP0, UPT, UR5, 0x1, UPT ;  /* 0x000000010500b88c */ /* 0x010fe4000bf05270 */
[----:B------:R-:W-:Y:S02]  /*5010*/  @!UP3 USHF.R.U32.HI UR4, URZ, UR9, UR4 ;  /* 0x00000009ff04b299 */ /* 0x000fe40008011604 */
[----:B------:R-:W-:Y:S02]  /*5020*/  UIMAD.WIDE.U32 UR6, UR13, UR11, URZ ;  /* 0x0000000b0d0672a5 */ /* 0x000fe4000f8e00ff */
[----:B------:R-:W-:Y:S02]  /*5030*/  @!UP3 USEL UR8, UR14, UR4, !UP0 ;  /* 0x000000040e08b287 */ /* 0x000fe4000c000000 */
[----:B------:R-:W-:Y:S03]  /*5040*/  @!UP3 UISETP.NE.AND UP0, UPT, UR10, 0x1, UPT ;  /* 0x000000010a00b88c */ /* 0x000fe6000bf05270 */
[----:B------:R-:W-:Y:S02]  /*5050*/  @!UP3 UMOV UR6, UR7 ;  /* 0x000000070006bc82 */ /* 0x000fe40008000000 */
[----:B------:R-:W3:Y:S02]  /*5060*/  @!UP3 LDCU UR4, c[0x0][0xb20] ;  /* 0x00016400ff04b7ac */ /* 0x000ee40008000800 */
[----:B---3--:R-:W-:Y:S04]  /*5070*/  @!UP3 USHF.R.U32.HI UR6, URZ, UR4, UR6 ;  /* 0x00000004ff06b299 */ /* 0x008fe80008011606 */
[----:B------:R-:W-:Y:S04]  /*5080*/  @!UP3 USEL UR6, UR13, UR6, !UP0 ;  /* 0x000000060d06b287 */ /* 0x000fe8000c000000 */
[----:B------:R-:W-:Y:S02]  /*5090*/  @!UP3 UIADD3 UR4, UPT, UPT, -UR8, UR6, URZ ;  /* 0x000000060804b290 */ /* 0x000fe4000fffe1ff */
[----:B------:R-:W-:Y:S02]  /*50a0*/  @!UP3 UIADD3 UR6, UPT, UPT, UR8, -UR6, URZ ;  /* 0x800000060806b290 */ /* 0x000fe4000fffe0ff */
[----:B------:R-:W-:Y:S02]  /*50b0*/  @!UP3 UIMAD UR14, UR4, UR5, UR14 ;  /* 0x00000005040eb2a4 */ /* 0x000fe4000f8e020e */
[----:B------:R-:W-:Y:S01]  /*50c0*/  @!UP3 UIMAD UR13, UR6, UR10, UR13 ;  /* 0x0000000a060db2a4 */ /* 0x000fe2000f8e020d */
[----:B------:R-:W-:Y:S11]  /*50d0*/  BRA.U UP4, `(.L_x_90) ;  /* 0x0000000104107547 */ /* 0x000ff6000b800000 */
[----:B--2---:R-:W-:Y:S04]  /*50e0*/  MOV R0, UR43 ;  /* 0x0000002b00007c02 */ /* 0x004fe80008000f00 */
[----:B------:R-:W-:Y:S04]  /*50f0*/  SHF.L.U32 R5, R0, 0x1f, RZ ;  /* 0x0000001f00057819 */ /* 0x000fe800000006ff */
[----:B------:R-:W2:Y:S02]  /*5100*/  SYNCS.PHASECHK.TRANS64.TRYWAIT P1, [UR21+0x88], R5 ;  /* 0x00008805ff0075a7 */ /* 0x000ea40008021115 */
[----:B--2---:R-:W-:Y:S05]  /*5110*/  @!P1 BRA `(.L_x_91) ;  /* 0x0000005400749947 */ /* 0x004fea0003800000 */
.L_x_90:
[----:B------:R-:W-:Y:S05]  /*5120*/  BRA.U !UP6, `(.L_x_92) ;  /* 0x000000010e387547 */ /* 0x000fea000b800000 */
[----:B------:R-:W-:Y:S01]  /*5130*/  UPLOP3.LUT UP1, UPT, UPT, UPT, UP5, 0x80, 0x8 ;  /* 0x000000000008789c */ /* 0x000fe20003f2f050 */
[----:B--2---:R-:W-:Y:S01]  /*5140*/  HFMA2 R0, -RZ, RZ, 0, 5.9604644775390625e-08 ;  /* 0x00000001ff007431 */ /* 0x004fe200000001ff */
[----:B------:R-:W2:Y:S01]  /*5150*/  LDCU.64 UR8, c[0x0][0x358] ;  /* 0x00006b00ff0877ac */ /* 0x000ea20008000a00 */
[----:B------:R-:W-:Y:S03]  /*5160*/  IMAD.MOV.U32 R80, RZ, RZ, 0x1 ;  /* 0x00000001ff507424 */ /* 0x000fe600078e00ff */
[----:B------:R-:W-:Y:S05]  /*5170*/  PLOP3.LUT P1, PT, PT, PT, UP1, 0x80, 0x8 ;  /* 0x000000000008781c */ /* 0x000fea0003f2f018 */
[----:B------:R-:W3:Y:S01]  /*5180*/  @UP1 LDCU.64 UR4, c[0x0][0x888] ;  /* 0x00011100ff0417ac */ /* 0x000ee20008000a00 */
[----:B------:R-:W-:Y:S07]  /*5190*/  @UP1 UIMAD UR6, UR36, UR30, URZ ;  /* 0x0000001e240612a4 */ /* 0x000fee000f8e02ff */
[----:B------:R-:W-:Y:S01]  /*51a0*/  @!P1 PRMT R80, R0, 0x7610, R80 ;  /* 0x0000761000509816 */ /* 0x000fe20000000050 */
[----:B---3--:R-:W-:Y:S06]  /*51b0*/  @UP1 UIMAD.WIDE UR4, UR6, 0x4, UR4 ;  /* 0x00000004060418a5 */ /* 0x008fec000f8e0204 */
[----:B------:R-:W-:Y:S01]  /*51c0*/  IMAD.U32 R6, RZ, RZ, UR4 ;  /* 0x00000004ff067e24 */ /* 0x000fe2000f8e00ff */
[----:B------:R-:W-:Y:S04]  /*51d0*/  MOV R7, UR5 ;  /* 0x0000000500077c02 */ /* 0x000fe80008000f00 */
[----:B------:R-:W3:Y:S01]  /*51e0*/  @!UP1 LDCU UR4, c[0x0][0x880] ;  /* 0x00011000ff0497ac */ /* 0x000ee20008000800 */
[----:B--2--5:R4:W5:Y:S02]  /*51f0*/  @P1 LDG.E R41, desc[UR8][R6.64] ;  /* 0x0000000806291981 */ /* 0x024964000c1e1900 */
[----:B---34-:R-:W-:Y:S07]  /*5200*/  @!P1 IMAD.U32 R41, RZ, RZ, UR4 ;  /* 0x00000004ff299e24 */ /* 0x018fee000f8e00ff */
.L_x_92:
[----:B-----5:R-:W-:Y:S01]  /*5210*/  @!P0 FSETP.EQ.AND P2, PT, R41, RZ, PT ;  /* 0x000000ff2900820b */ /* 0x020fe20003f42000 */
[----:B------:R-:W-:Y:S01]  /*5220*/  @!UPT UIADD3 URZ, UPT, UPT, URZ, URZ, URZ ;  /* 0x000000fffffff290 */ /* 0x000fe2000fffe0ff */
[----:B------:R-:W-:Y:S11]  /*5230*/  @!P0 BRA `(.L_x_93) ;  /* 0x0000000000148947 */ /* 0x000ff60003800000 */
[----:B------:R-:W-:Y:S02]  /*5240*/  LOP3.LUT P0, RZ, R80, 0xff, RZ, 0xc0, !PT ;  /* 0x000000ff50ff7812 */ /* 0x000fe4000780c0ff */
[----:B------:R-:W-:Y:S04]  /*5250*/  PLOP3.LUT P2, PT, PT, PT, UP1, 0x80, 0x8 ;  /* 0x000000000008781c */ /* 0x000fe80003f4f018 */
[----:B------:R-:W-:Y:S07]  /*5260*/  PLOP3.LUT P2, PT, P2, PT, PT, 0x8, 0x80 ;  /* 0x000000000080781c */ /* 0x000fee000174e170 */
[----:B------:R-:W-:Y:S11]  /*5270*/  @P0 FSETP.EQ.AND P2, PT, R41, RZ, PT ;  /* 0x000000ff2900020b */ /* 0x000ff60003f42000 */
[----:B------:R-:W-:Y:S02]  /*5280*/  @!UPT UIADD3 URZ, UPT, UPT, URZ, URZ, URZ ;  /* 0x000000fffffff290 */ /* 0x000fe4000fffe0ff */
.L_x_93:
[----:B------:R-:W3:Y:S01]  /*5290*/  SYNCS.PHASECHK.TRANS64.TRYWAIT P0, [UR21+0x60], R4 ;  /* 0x00006004ff0075a7 */ /* 0x000ee20008001115 */
[----:B------:R-:W-:Y:S04]  /*52a0*/  ELECT P1, URZ, PT ;  /* 0x0000000000ff782f */ /* 0x000fe80003820000 */
[----:B------:R-:W-:Y:S01]  /*52b0*/  PLOP3.LUT P1, PT, P2, P1, PT, 0xf2, 0x2f ;  /* 0x00000000002f781c */ /* 0x000fe20001723e72 */
[----:B------:R-:W-:Y:S01]  /*52c0*/  @!UPT UIADD3 URZ, UPT, UPT, URZ, URZ, URZ ;  /* 0x000000fffffff290 */ /* 0x000fe2000fffe0ff */
[----:B---3--:R-:W-:Y:S11]  /*52d0*/  @!P0 BRA `(.L_x_94) ;  /* 0x00000054001c8947 */ /* 0x008ff60003800000 */
.L_x_184:
[----:B------:R-:W-:Y:S01]  /*52e0*/  @!P1 IADD3 R2, P0, PT, R12, 0x580, RZ ;  /* 0x000005800c029810 */ /* 0x000fe20007f1e0ff */
[----:B------:R-:W-:Y:S01]  /*52f0*/  VOTEU.ALL UP0, P1 ;  /* 0x0000000000ff7886 */ /* 0x000fe20000800000 */
[----:B------:R-:W-:Y:S01]  /*5300*/  UMOV UR6, 0x0 ;  /* 0x0000000000067882 */ /* 0x000fe20000000000 */
[----:B------:R-:W-:Y:S01]  /*5310*/  UMOV UR7, 0x10000000 ;  /* 0x1000000000077882 */ /* 0x000fe20000000000 */
[----:B------:R-:W-:Y:S01]  /*5320*/  @!P1 R2UR UR5, R2 ;  /* 0x00000000020592ca */ /* 0x000fe200000e0000 */
[----:B--2---:R-:W-:Y:S01]  /*5330*/  @!P1 IMAD.X R0, RZ, RZ, R13, P0 ;  /* 0x000000ffff009224 */ /* 0x004fe200000e060d */
[----:B------:R-:W-:Y:S01]  /*5340*/  @!UP0 UIADD3 UR32, UPT, UPT, UR21, 0x200, URZ ;  /* 0x0000020015208890 */ /* 0x000fe2000fffe0ff */
[----:B------:R-:W-:Y:S03]  /*5350*/  VOTEU.ALL UP0, P1 ;  /* 0x0000000000ff7886 */ /* 0x000fe60000800000 */
[----:B------:R-:W-:Y:S01]  /*5360*/  @!P1 R2UR UR4, R0 ;  /* 0x00000000000492ca */ /* 0x000fe200000e0000 */
[----:B------:R-:W-:Y:S06]  /*5370*/  @!P1 IMAD.MOV.U32 R0, RZ, RZ, 0x2000 ;  /* 0x00002000ff009424 */ /* 0x000fec00078e00ff */
[----:B------:R-:W-:Y:S06]  /*5380*/  IMAD.U32 R6, RZ, RZ, UR5 ;  /* 0x00000005ff067e24 */ /* 0x000fec000f8e00ff */
[----:B------:R-:W-:Y:S01]  /*5390*/  IMAD.U32 R7, RZ, RZ, UR4 ;  /* 0x00000004ff077e24 */ /* 0x000fe2000f8e00ff */
[----:B------:R-:W-:Y:S04]  /*53a0*/  @!P1 R2UR UR4, R6 ;  /* 0x00000000060492ca */ /* 0x000fe800000e0000 */
[----:B------:R-:W-:Y:S11]  /*53b0*/  @!P1 R2UR UR5, R7 ;  /* 0x00000000070592ca */ /* 0x000ff600000e0000 */
[----:B------:R-:W-:Y:S02]  /*53c0*/  @!UPT UIADD3 URZ, UPT, UPT, URZ, URZ, URZ ;  /* 0x000000fffffff290 */ /* 0x000fe4000fffe0ff */
[----:B------:R2:W-:Y:S01]  /*53d0*/  @!UP0 UTMALDG.3D [UR32], [UR4], desc[UR6] ;  /* 0x00000620040085b4 */ /* 0x0005e20008011000 */
[----:B------:R3:W-:Y:S01]  /*53e0*/  @!P1 SYNCS.ARRIVE.TRANS64.RED.A0TR RZ, [UR21+0x40], R0 ;  /* 0x00004000ffff99a7 */ /* 0x0007e20008300415 */
[----:B--2---:R-:W-:Y:S09]  /*53f0*/  UPRMT UR4, UR47, 0x654, UR33 ;  /* 0x000006542f047896 */ /* 0x004ff20008000021 */
[----:B------:R-:W-:Y:S01]  /*5400*/  SYNCS.ARRIVE.TRANS64.RED.A1T0 RZ, [UR4], RZ ;  /* 0x000000ffffff79a7 */ /* 0x000fe20008100404 */
[----:B------:R-:W2:Y:S02]  /*5410*/  SYNCS.PHASECHK.TRANS64.TRYWAIT P0, [UR21+0x68], R4 ;  /* 0x00006804ff0075a7 */ /* 0x000ea40008001115 */
[----:B--23--:R-:W-:Y:S05]  /*5420*/  @!P0 BRA `(.L_x_95) ;  /* 0x0000005000e08947 */ /* 0x00cfea0003800000 */
.L_x_186:
[----:B------:R-:W-:Y:S01]  /*5430*/  @!P1 IADD3 R2, P0, PT, R12, 0x580, RZ ;  /* 0x000005800c029810 */ /* 0x000fe20007f1e0ff */
[----:B------:R-:W-:Y:S01]  /*5440*/  VOTEU.ALL UP0, P1 ;  /* 0x0000000000ff7886 */ /* 0x000fe20000800000 */
[----:B------:R-:W-:Y:S01]  /*5450*/  UMOV UR6, 0x0 ;  /* 0x0000000000067882 */ /* 0x000fe20000000000 */
[----:B------:R-:W-:Y:S01]  /*5460*/  UMOV UR7, 0x10000000 ;  /* 0x1000000000077882 */ /* 0x000fe20000000000 */
[----:B------:R-:W-:Y:S01]  /*5470*/  @!P1 R2UR UR5, R2 ;  /* 0x00000000020592ca */ /* 0x000fe200000e0000 */
[----:B------:R-:W-:Y:S01]  /*5480*/  @!P1 IMAD.X R0, RZ, RZ, R13, P0 ;  /* 0x000000ffff009224 */ /* 0x000fe200000e060d */
[----:B------:R-:W-:Y:S02]  /*5490*/  @!UP0 UIADD3 UR26, UPT, UPT, UR34, 0x20, URZ ;  /* 0x00000020221a8890 */ /* 0x000fe4000fffe0ff */
[----:B------:R-:W-:Y:S02]  /*54a0*/  @!UP0 UIADD3 UR24, UPT, UPT, UR21, 0x2200, URZ ;  /* 0x0000220015188890 */ /* 0x000fe4000fffe0ff */
[----:B------:R-:W-:Y:S01]  /*54b0*/  @!P1 R2UR UR4, R0 ;  /* 0x00000000000492ca */ /* 0x000fe200000e0000 */
[----:B------:R-:W-:Y:S01]  /*54c0*/  VOTEU.ALL UP0, P1 ;  /* 0x0000000000ff7886 */ /* 0x000fe20000800000 */
[----:B------:R-:W-:Y:S01]  /*54d0*/  UMOV UR27, UR35 ;  /* 0x00000023001b7c82 */ /* 0x000fe20008000000 */
[----:B------:R-:W-:Y:S01]  /*54e0*/  UMOV UR28, UR36 ;  /* 0x00000024001c7c82 */ /* 0x000fe20008000000 */
[----:B------:R-:W-:Y:S03]  /*54f0*/  @!P1 IMAD.MOV.U32 R0, RZ, RZ, 0x2000 ;  /* 0x00002000ff009424 */ /* 0x000fe600078e00ff */
[----:B------:R-:W-:Y:S06]  /*5500*/  IMAD.U32 R6, RZ, RZ, UR5 ;  /* 0x00000005ff067e24 */ /* 0x000fec000f8e00ff */
[----:B------:R-:W-:Y:S01]  /*5510*/  IMAD.U32 R7, RZ, RZ, UR4 ;  /* 0x00000004ff077e24 */ /* 0x000fe2000f8e00ff */
[----:B------:R-:W-:Y:S04]  /*5520*/  @!P1 R2UR UR4, R6 ;  /* 0x00000000060492ca */ /* 0x000fe800000e0000 */
[----:B------:R-:W-:Y:S11]  /*5530*/  @!P1 R2UR UR5, R7 ;  /* 0x00000000070592ca */ /* 0x000ff600000e0000 */
[----:B------:R-:W-:Y:S02]  /*5540*/  @!UPT UIADD3 URZ, UPT, UPT, URZ, URZ, URZ ;  /* 0x000000fffffff290 */ /* 0x000fe4000fffe0ff */
[----:B------:R3:W-:Y:S01]  /*5550*/  @!UP0 UTMALDG.3D [UR24], [UR4], desc[UR6] ;  /* 0x00000618040085b4 */ /* 0x0007e20008011000 */
[----:B------:R4:W-:Y:S01]  /*5560*/  @!P1 SYNCS.ARRIVE.TRANS64.RED.A0TR RZ, [UR21+0x48], R0 ;  /* 0x00004800ffff99a7 */ /* 0x0009e20008300415 */
[----:B---3--:R-:W-:Y:S09]  /*5570*/  UPRMT UR4, UR47, 0x654, UR25 ;  /* 0x000006542f047896 */ /* 0x008ff20008000019 */
[----:B------:R-:W-:Y:S01]  /*5580*/  SYNCS.ARRIVE.TRANS64.RED.A1T0 RZ, [UR4], RZ ;  /* 0x000000ffffff79a7 */ /* 0x000fe20008100404 */
[----:B------:R-:W3:Y:S02]  /*5590*/  SYNCS.PHASECHK.TRANS64.TRYWAIT P0, [UR21+0x70], R4 ;  /* 0x00007004ff0075a7 */ /* 0x000ee40008001115 */
[----:B---34-:R-:W-:Y:S05]  /*55a0*/  @!P0 BRA `(.L_x_96) ;  /* 0x0000005000988947 */ /* 0x018fea0003800000 */
.L_x_188:
[----:B------:R-:W-:Y:S01]  /*55b0*/  @!P1 IADD3 R2, P0, PT, R12, 0x580, RZ ;  /* 0x000005800c029810 */ /* 0x000fe20007f1e0ff */
[----:B------:R-:W-:Y:S01]  /*55c0*/  VOTEU.ALL UP0, P1 ;  /* 0x0000000000ff7886 */ /* 0x000fe20000800000 */
[----:B------:R-:W-:Y:S01]  /*55d0*/  UMOV UR6, 0x0 ;  /* 0x0000000000067882 */ /* 0x000fe20000000000 */
[----:B------:R-:W-:Y:S01]  /*55e0*/  UMOV UR7, 0x10000000 ;  /* 0x1000000000077882 */ /* 0x000fe20000000000 */
[----:B------:R-:W-:Y:S01]  /*55f0*/  @!P1 R2UR UR5, R2 ;  /* 0x00000000020592ca */ /* 0x000fe200000e0000 */
[----:B------:R-:W-:Y:S01]  /*5600*/  @!P1 IMAD.X R0, RZ, RZ, R13, P0 ;  /* 0x000000ffff009224 */ /* 0x000fe200000e060d */
[----:B------:R-:W-:Y:S01]  /*5610*/  @!UP0 UIADD3 UR18, UPT, UPT, UR34, 0x40, URZ ;  /* 0x0000004022128890 */ /* 0x000fe2000fffe0ff */
[----:B------:R-:W-:Y:S01]  /*5620*/  VIADD R10, R10, 0x1 ;  /* 0x000000010a0a7836 */ /* 0x000fe20000000000 */
        /* <DEDUP_REMOVED lines=17> */
.L_x_190:
[----:B------:R-:W-:Y:S01]  /*5740*/  @!P1 IADD3 R2, P0, PT, R12, 0x580, RZ ;  /* 0x000005800c029810 */ /* 0x000fe20007f1e0ff */
[----:B------:R-:W-:Y:S01]  /*5750*/  VOTEU.ALL UP0, P1 ;  /* 0x0000000000ff7886 */ /* 0x000fe20000800000 */
[----:B------:R-:W-:Y:S01]  /*5760*/  UMOV UR6, 0x0 ;  /* 0x0000000000067882 */ /* 0x000fe20000000000 */
[----:B------:R-:W-:Y:S01]  /*5770*/  UMOV UR7, 0x10000000 ;  /* 0x1000000000077882 */ /* 0x000fe20000000000 */
[----:B------:R-:W-:Y:S01]  /*5780*/  @!P1 R2UR UR5, R2 ;  /* 0x00000000020592ca */ /* 0x000fe200000e0000 */
[----:B------:R-:W-:Y:S01]  /*5790*/  @!P1 IMAD.X R0, RZ, RZ, R13, P0 ;  /* 0x000000ffff009224 */ /* 0x000fe200000e060d */
[----:B------:R-:W-:Y:S01]  /*57a0*/  @!UP0 UIADD3 UR10, UPT, UPT, UR34, 0x60, URZ ;  /* 0x00000060220a8890 */ /* 0x000fe2000fffe0ff */
[----:B------:R-:W-:Y:S01]  /*57b0*/  R2UR UR16, R82 ;  /* 0x00000000521072ca */ /* 0x000fe200000e0000 */
[----:B------:R-:W-:Y:S01]  /*57c0*/  @!UP0 UIADD3 UR8, UPT, UPT, UR21, 0x6200, URZ ;  /* 0x0000620015088890 */ /* 0x000fe2000fffe0ff */
[----:B------:R-:W-:Y:S01]  /*57d0*/  ISETP.NE.AND P0, PT, R10, 0x2, PT ;  /* 0x000000020a00780c */ /* 0x000fe20003f05270 */
[----:B------:R-:W-:Y:S01]  /*57e0*/  @!UP0 UIADD3 UR9, UPT, UPT, UR21, 0x58, URZ ;  /* 0x0000005815098890 */ /* 0x000fe2000fffe0ff */
[----:B------:R-:W-:Y:S01]  /*57f0*/  @!P1 R2UR UR4, R0 ;  /* 0x00000000000492ca */ /* 0x000fe200000e0000 */
[----:B------:R-:W-:Y:S01]  /*5800*/  VOTEU.ALL UP0, P1 ;  /* 0x0000000000ff7886 */ /* 0x000fe20000800000 */
[----:B------:R-:W-:Y:S01]  /*5810*/  UMOV UR11, UR35 ;  /* 0x00000023000b7c82 */ /* 0x000fe20008000000 */
[----:B------:R-:W-:Y:S01]  /*5820*/  UMOV UR12, UR36 ;  /* 0x00000024000c7c82 */ /* 0x000fe20008000000 */
[----:B------:R-:W-:Y:S01]  /*5830*/  SEL R0, RZ, 0x1, P0 ;  /* 0x00000001ff007807 */ /* 0x000fe20000000000 */
[----:B------:R-:W-:Y:S01]  /*5840*/  UIADD3 UR24, UPT, UPT, UR14, UR63, URZ ;  /* 0x0000003f0e187290 */ /* 0x000fe2000fffe0ff */
[----:B--2---:R-:W-:Y:S01]  /*5850*/  IMAD.U32 R4, RZ, RZ, UR5 ;  /* 0x00000005ff047e24 */ /* 0x004fe2000f8e00ff */
[----:B------:R-:W-:Y:S01]  /*5860*/  LOP3.LUT R11, R11, 0x1, RZ, 0x3c, !PT ;  /* 0x000000010b0b7812 */ /* 0x000fe200078e3cff */
[----:B------:R-:W-:Y:S01]  /*5870*/  UMOV UR36, UR29 ;  /* 0x0000001d00247c82 */ /* 0x000fe20008000000 */
[----:B------:R-:W-:Y:S01]  /*5880*/  LOP3.LUT R9, R9, R0, RZ, 0x3c, !PT ;  /* 0x0000000009097212 */ /* 0x000fe200078e3cff */
[----:B------:R-:W-:Y:S01]  /*5890*/  UIADD3 UR28, UPT, UPT, UR13, UR16, URZ ;  /* 0x000000100d1c7290 */ /* 0x000fe2000fffe0ff */
[----:B------:R-:W-:Y:S01]  /*58a0*/  SEL R10, R10, RZ, P0 ;  /* 0x000000ff0a0a7207 */ /* 0x000fe20000000000 */
[----:B------:R-:W-:Y:S01]  /*58b0*/  UPLOP3.LUT UP4, UPT, UPT, UPT, UPT, 0x80, 0x8 ;  /* 0x000000000008789c */ /* 0x000fe20003f8f070 */
[----:B------:R-:W-:Y:S01]  /*58c0*/  IMAD.U32 R5, RZ, RZ, UR4 ;  /* 0x00000004ff057e24 */ /* 0x000fe2000f8e00ff */
[----:B------:R-:W-:Y:S04]  /*58d0*/  @!P1 R2UR UR4, R4 ;  /* 0x00000000040492ca */ /* 0x000fe800000e0000 */
[----:B------:R-:W-:Y:S11]  /*58e0*/  @!P1 R2UR UR5, R5 ;  /* 0x00000000050592ca */ /* 0x000ff600000e0000 */
[----:B------:R-:W-:Y:S02]  /*58f0*/  @!UPT UIADD3 URZ, UPT, UPT, URZ, URZ, URZ ;  /* 0x000000fffffff290 */ /* 0x000fe4000fffe0ff */
[----:B------:R2:W-:Y:S01]  /*5900*/  @!UP0 UTMALDG.3D [UR8], [UR4], desc[UR6] ;  /* 0x00000608040085b4 */ /* 0x0005e20008011000 */
[----:B------:R2:W-:Y:S01]  /*5910*/  @!P1 SYNCS.ARRIVE.TRANS64.RED.A0TR RZ, [UR21+0x58], R3 ;  /* 0x00005803ffff99a7 */ /* 0x0005e20008300415 */
[----:B------:R-:W-:Y:S01]  /*5920*/  SYNCS.ARRIVE.TRANS64.RED.A1T0 RZ, [UR39], RZ ;  /* 0x000000ffffff79a7 */ /* 0x000fe20008100427 */
[----:B------:R-:W-:Y:S05]  /*5930*/  BRA.U UP2, `(.L_x_98) ;  /* 0xfffffff102507547 */ /* 0x000fea000b83ffff */
[----:B--2---:R-:W-:-:S04]  /*5940*/  SHF.L.U32 R3, R11, 0x1f, RZ ;  /* 0x0000001f0b037819 */ /* 0x004fc800000006ff */
[----:B------:R-:W2:Y:S02]  /*5950*/  SYNCS.PHASECHK.TRANS64.TRYWAIT P0, [UR21+0x60], R3 ;  /* 0x00006003ff0075a7 */ /* 0x000ea40008001115 */
[----:B--2---:R-:W-:Y:S05]  /*5960*/  @!P0 BRA `(.L_x_99) ;  /* 0x0000004c00d88947 */ /* 0x004fea0003800000 */
.L_x_192:
[----:B------:R-:W3:Y:S02]  /*5970*/  SYNCS.PHASECHK.TRANS64.TRYWAIT P0, [UR21+0x68], R3 ;  /* 0x00006803ff0075a7 */ /* 0x000ee40008001115 */
[----:B---3--:R-:W-:Y:S05]  /*5980*/  @!P0 BRA `(.L_x_100) ;  /* 0x0000004c00e88947 */ /* 0x008fea0003800000 */
.L_x_194:
[----:B------:R-:W3:Y:S02]  /*5990*/  SYNCS.PHASECHK.TRANS64.TRYWAIT P0, [UR21+0x70], R3 ;  /* 0x00007003ff0075a7 */ /* 0x000ee40008001115 */
[----:B---3--:R-:W-:Y:S05]  /*59a0*/  @!P0 BRA `(.L_x_101) ;  /* 0x0000004c00f88947 */ /* 0x008fea0003800000 */
.L_x_196:
[----:B--2---:R-:W-:-:S07]  /*59b0*/  MOV R0, UR21 ;  /* 0x0000001500007c02 */ /* 0x004fce0008000f00 */
.L_x_102:
[----:B--2---:R-:W-:-:S04]  /*59c0*/  SHF.L.U32 R3, R11, 0x1f, RZ ;  /* 0x0000001f0b037819 */ /* 0x004fc800000006ff */
[----:B------:R2:W3:Y:S03]  /*59d0*/  SYNCS.PHASECHK.TRANS64.TRYWAIT P0, [R0+URZ+0x78], R3 ;  /* 0x00007803000075a7 */ /* 0x0004e600080011ff */
[----:B---3--:R-:W-:Y:S05]  /*59e0*/  @!P0 NANOSLEEP.SYNCS 0x989680 ;  /* 0x009896800000895d */ /* 0x008fea0003900000 */
[----:B------:R-:W3:Y:S02]  /*59f0*/  @!P0 SYNCS.PHASECHK.TRANS64 P0, [R0+URZ+0x78], R3 ;  /* 0x00007803000085a7 */ /* 0x000ee400080010ff */
[----:B-1-3--:R-:W-:Y:S05]  /*5a00*/  @P0 EXIT ;  /* 0x000000000000094d */ /* 0x00afea0003800000 */
[----:B------:R-:W-:Y:S05]  /*5a10*/  BRA `(.L_x_102) ;  /* 0xfffffffc00e87947 */ /* 0x000fea000383ffff */
.L_x_87:
[----:B------:R-:W-:-:S06]  /*5a20*/  UISETP.GE.AND UP0, UPT, UR20, 0x4, UPT ;  /* 0x000000041400788c */ /* 0x000fcc000bf06270 */
[----:B------:R-:W-:-:S13]  /*5a30*/  PLOP3.LUT P0, PT, PT, PT, UP0, 0x80, 0x8 ;  /* 0x000000000008781c */ /* 0x000fda0003f0f008 */
[----:B-1----:R-:W-:Y:S05]  /*5a40*/  @!P0 EXIT ;  /* 0x000000000000894d */ /* 0x002fea0003800000 */
[----:B------:R-:W-:Y:S01]  /*5a50*/  BAR.SYNC.DEFER_BLOCKING 0x6, 0xa0 ;  /* 0x0182800000007b1d */ /* 0x000fe20000010000 */
[C---:B------:R-:W-:Y:S01]  /*5a60*/  IMAD.SHL.U32 R2, R94.reuse, 0x20, RZ ;  /* 0x000000205e027824 */ /* 0x040fe200078e00ff */
[C---:B------:R-:W-:Y:S01]  /*5a70*/  SHF.L.U32 R37, R94.reuse, 0x10, RZ ;  /* 0x000000105e257819 */ /* 0x040fe200000006ff */
[C---:B------:R-:W-:Y:S01]  /*5a80*/  IMAD.SHL.U32 R93, R94.reuse, 0x4, RZ ;  /* 0x000000045e5d7824 */ /* 0x040fe200078e00ff */
[----:B------:R-:W-:Y:S01]  /*5a90*/  LOP3.LUT R95, R94, 0x60, RZ, 0xc0, !PT ;  /* 0x000000605e5f7812 */ /* 0x000fe200078ec0ff */
[----:B------:R-:W-:Y:S01]  /*5aa0*/  HFMA2 R86, -RZ, RZ, 0, 0 ;  /* 0x00000000ff567431 */ /* 0x000fe200000001ff */
[----:B------:R-:W-:Y:S02]  /*5ab0*/  UMOV UR44, 0x400 ;  /* 0x00000400002c7882 */ /* 0x000fe40000000000 */
[----:B------:R-:W1:Y:S01]  /*5ac0*/  LDC.64 R78, c[0x0][0x8b0] ;  /* 0x00022c00ff4e7b82 */ /* 0x000e620000000a00 */
[----:B------:R-:W-:Y:S01]  /*5ad0*/  ULEA UR44, UR47, UR44, 0x18 ;  /* 0x0000002c2f2c7291 */ /* 0x000fe2000f8ec0ff */
[----:B------:R-:W-:Y:S01]  /*5ae0*/  LOP3.LUT R6, R2, 0xc0, RZ, 0xc0, !PT ;  /* 0x000000c002067812 */ /* 0x000fe200078ec0ff */
[----:B------:R-:W2:Y:S01]  /*5af0*/  LDCU.64 UR6, c[0x0][0x890] ;  /* 0x00011200ff0677ac */ /* 0x000ea20008000a00 */
[----:B------:R-:W-:Y:S01]  /*5b00*/  LOP3.LUT R92, R94, 0x2, RZ, 0xc0, !PT ;  /* 0x000000025e5c7812 */ /* 0x000fe200078ec0ff */
[----:B------:R-:W-:Y:S01]  /*5b10*/  IMAD.MOV.U32 R90, RZ, RZ, 0x1 ;  /* 0x00000001ff5a7424 */ /* 0x000fe200078e00ff */
[----:B------:R-:W-:Y:S01]  /*5b20*/  LOP3.LUT R93, R6, 0x18, R93, 0xf8, !PT ;  /* 0x00000018065d7812 */ /* 0x000fe200078ef85d */
[----:B------:R-:W-:Y:S01]  /*5b30*/  UIADD3 UR4, UPT, UPT, UR44, 0x200, URZ ;  /* 0x000002002c047890 */ /* 0x000fe2000fffe0ff */
[----:B------:R-:W3:Y:S01]  /*5b40*/  LDC.64 R76, c[0x0][0x8a8] ;  /* 0x00022a00ff4c7b82 */ /* 0x000ee20000000a00 */
[----:B------:R-:W-:Y:S01]  /*5b50*/  LOP3.LUT R37, R37, 0x600000, RZ, 0xc0, !PT ;  /* 0x0060000025257812 */ /* 0x000fe200078ec0ff */
[----:B------:R-:W-:Y:S01]  /*5b60*/  IMAD.MOV.U32 R36, RZ, RZ, RZ ;  /* 0x000000ffff247224 */ /* 0x000fe200078e00ff */
[----:B------:R-:W-:-:S02]  /*5b70*/  LOP3.LUT R93, R93, 0xf20, R2, 0xf8, !PT ;  /* 0x00000f205d5d7812 */ /* 0x000fc400078ef802 */
[----:B------:R-:W-:Y:S01]  /*5b80*/  CS2R R88, SRZ ;  /* 0x0000000000587805 */ /* 0x000fe2000001ff00 */
[----:B------:R-:W-:Y:S01]  /*5b90*/  IMAD.U32 R84, RZ, RZ, UR4 ;  /* 0x00000004ff547e24 */ /* 0x000fe2000f8e00ff */
[----:B------:R-:W-:Y:S01]  /*5ba0*/  LOP3.LUT R94, R94, 0x4, RZ, 0xc0, !PT ;  /* 0x000000045e5e7812 */ /* 0x000fe200078ec0ff */
[----:B------:R-:W4:Y:S01]  /*5bb0*/  LDCU UR60, c[0x0][0x370] ;  /* 0x00006e00ff3c77ac */ /* 0x000f220008000800 */
[----:B------:R-:W4:Y:S02]  /*5bc0*/  LDS R0, [UR44+0x140] ;  /* 0x0001402cff007984 */ /* 0x000f240008000800 */
[----:B------:R-:W-:Y:S01]  /*5bd0*/  LEA R93, R93, R84, 0x1 ;  /* 0x000000545d5d7211 */ /* 0x000fe200078e08ff */
[----:B------:R-:W1:Y:S01]  /*5be0*/  LDCU UR43, c[0x0][0xb0c] ;  /* 0x00016180ff2b77ac */ /* 0x000e620008000800 */
[----:B--2---:R-:W-:Y:S01]  /*5bf0*/  IMAD.U32 R97, RZ, RZ, UR6 ;  /* 0x00000006ff617e24 */ /* 0x004fe2000f8e00ff */
[----:B------:R-:W-:Y:S02]  /*5c00*/  MOV R96, UR7 ;  /* 0x0000000700607c02 */ /* 0x000fe40008000f00 */
[--C-:B------:R-:W-:Y:S01]  /*5c10*/  IMAD R92, R92, -0x10, R93.reuse ;  /* 0xfffffff05c5c7824 */ /* 0x100fe200078e025d */
[----:B------:R-:W2:Y:S01]  /*5c20*/  LDCU UR39, c[0x0][0xb30] ;  /* 0x00016600ff2777ac */ /* 0x000ea20008000800 */
[----:B------:R-:W-:Y:S01]  /*5c30*/  IMAD R91, R94, -0x10, R93 ;  /* 0xfffffff05e5b7824 */ /* 0x000fe200078e025d */
[----:B------:R-:W1:Y:S01]  /*5c40*/  LDCU.64 UR54, c[0x0][0x888] ;  /* 0x00011100ff3677ac */ /* 0x000e620008000a00 */
[----:B------:R-:W1:Y:S01]  /*5c50*/  LDCU.64 UR40, c[0x0][0xb28] ;  /* 0x00016500ff2877ac */ /* 0x000e620008000a00 */
[----:B------:R-:W1:Y:S01]  /*5c60*/  LDCU.128 UR56, c[0x0][0xb10] ;  /* 0x00016200ff3877ac */ /* 0x000e620008000c00 */
[----:B------:R-:W1:Y:S01]  /*5c70*/  LDCU UR53, c[0x0][0x374] ;  /* 0x00006e80ff3577ac */ /* 0x000e620008000800 */
[----:B------:R-:W-:Y:S01]  /*5c80*/  UMOV UR52, URZ ;  /* 0x000000ff00347c82 */ /* 0x000fe20008000000 */
[----:B------:R-:W-:Y:S01]  /*5c90*/  UMOV UR46, URZ ;  /* 0x000000ff002e7c82 */ /* 0x000fe20008000000 */
[----:B-1234-:R-:W-:-:S07]  /*5ca0*/  IMAD.IADD R37, R0, 0x1, R37 ;  /* 0x0000000100257824 */ /* 0x01efce00078e0225 */
.L_x_146:
[----:B------:R-:W-:Y:S02]  /*5cb0*/  LEA R3, R86, UR44, 0x3 ;  /* 0x0000002c56037c11 */ /* 0x000fe4000f8e18ff */
[----:B------:R-:W-:Y:S02]  /*5cc0*/  SHF.L.U32 R0, R88, 0x1f, RZ ;  /* 0x0000001f58007819 */ /* 0x000fe400000006ff */
[----:B------:R-:W-:Y:S02]  /*5cd0*/  LEA R5, R86, UR44, 0x4 ;  /* 0x0000002c56057c11 */ /* 0x000fe4000f8e20ff */
[----:B-1----:R-:W1:Y:S02]  /*5ce0*/  SYNCS.PHASECHK.TRANS64.TRYWAIT P0, [R3+URZ+0x90], R0 ;  /* 0x00009000030075a7 */ /* 0x002e6400080011ff */
[----:B-12---:R-:W-:Y:S05]  /*5cf0*/  @!P0 BRA `(.L_x_103) ;  /* 0x0000004c003c8947 */ /* 0x006fea0003800000 */
.L_x_197:
        /* <DEDUP_REMOVED lines=11> */
[----:B------:R-:W-:Y:S01]  /*5db0*/  PLOP3.LUT P0, PT, PT, PT, UP1, 0x80, 0x8 ;  /* 0x000000000008781c */ /* 0x000fe20003f0f018 */
[----:B------:R-:W-:Y:S11]  /*5dc0*/  UP2UR UR62, UPR, URZ, 0x2 ;  /* 0x00000002ff3e7883 */ /* 0x000ff60008000000 */
[----:B------:R-:W-:Y:S01]  /*5dd0*/  @!UPT UIADD3 URZ, UPT, UPT, URZ, URZ, URZ ;  /* 0x000000fffffff290 */ /* 0x000fe2000fffe0ff */
[----:B-1----:R-:W-:Y:S02]  /*5de0*/  @P0 SHF.R.U32.HI R0, RZ, 0x10, R5 ;  /* 0x00000010ff000819 */ /* 0x002fe40000011605 */
        /* <DEDUP_REMOVED lines=12> */
[----:B------:R-:W2:Y:S01]  /*5eb0*/  LDCU UR12, c[0x0][0xb20] ;  /* 0x00016400ff0c77ac */ /* 0x000ea20008000800 */
[----:B------:R-:W-:Y:S02]  /*5ec0*/  UIMAD.WIDE.U32 UR4, UR53, UR59, URZ ;  /* 0x0000003b350472a5 */ /* 0x000fe4000f8e00ff */
[----:B------:R-:W-:Y:S02]  /*5ed0*/  UIMAD.WIDE.U32 UR6, UR60, UR56, URZ ;  /* 0x000000383c0672a5 */ /* 0x000fe4000f8e00ff */
[----:B------:R-:W-:Y:S02]  /*5ee0*/  UISETP.NE.AND UP0, UPT, UR58, 0x1, UPT ;  /* 0x000000013a00788c */ /* 0x000fe4000bf05270 */
[----:B------:R-:W-:Y:S02]  /*5ef0*/  UIMAD.WIDE.U32 UR8, UR37, UR59, URZ ;  /* 0x0000003b250872a5 */ /* 0x000fe4000f8e00ff */
[----:B------:R-:W-:Y:S02]  /*5f00*/  UIMAD.WIDE.U32 UR10, UR38, UR56, URZ ;  /* 0x00000038260a72a5 */ /* 0x000fe4000f8e00ff */
[----:B------:R-:W-:Y:S02]  /*5f10*/  UISETP.NE.AND UP1, UPT, UR43, 0x1, UPT ;  /* 0x000000012b00788c */ /* 0x000fe4000bf25270 */
[----:B------:R-:W-:Y:S01]  /*5f20*/  UISETP.NE.AND UP2, UPT, UR42, 0x1, UPT ;  /* 0x000000012a00788c */ /* 0x000fe2000bf45270 */
[----:B------:R-:W-:Y:S02]  /*5f30*/  UMOV UR4, UR5 ;  /* 0x0000000500047c82 */ /* 0x000fe40008000000 */
[----:B--2---:R-:W-:Y:S03]  /*5f40*/  USHF.R.U32.HI UR5, URZ, UR12, UR4 ;  /* 0x0000000cff057299 */ /* 0x004fe60008011604 */
[----:B------:R-:W-:Y:S02]  /*5f50*/  UMOV UR4, UR7 ;  /* 0x0000000700047c82 */ /* 0x000fe40008000000 */
[----:B------:R-:W-:Y:S02]  /*5f60*/  USHF.R.U32.HI UR7, URZ, UR57, UR4 ;  /* 0x00000039ff077299 */ /* 0x000fe40008011604 */
[----:B------:R-:W-:Y:S02]  /*5f70*/  USEL UR4, UR53, UR5, !UP0 ;  /* 0x0000000535047287 */ /* 0x000fe4000c000000 */
[----:B------:R-:W-:Y:S01]  /*5f80*/  USEL UR7, UR60, UR7, !UP1 ;  /* 0x000000073c077287 */ /* 0x000fe2000c800000 */
[----:B------:R-:W-:Y:S01]  /*5f90*/  UMOV UR5, UR9 ;  /* 0x0000000900057c82 */ /* 0x000fe20008000000 */
[----:B------:R-:W-:Y:S02]  /*5fa0*/  UIMAD.WIDE.U32 UR8, UR4, UR40, URZ ;  /* 0x00000028040872a5 */ /* 0x000fe4000f8e00ff */
[----:B------:R-:W-:Y:S03]  /*5fb0*/  USHF.R.U32.HI UR6, URZ, UR12, UR5 ;  /* 0x0000000cff067299 */ /* 0x000fe60008011605 */
[----:B------:R-:W-:Y:S01]  /*5fc0*/  UMOV UR5, UR11 ;  /* 0x0000000b00057c82 */ /* 0x000fe20008000000 */
[----:B------:R-:W-:Y:S02]  /*5fd0*/  UIMAD.WIDE.U32 UR10, UR7, UR40, URZ ;  /* 0x00000028070a72a5 */ /* 0x000fe4000f8e00ff */
[----:B------:R-:W-:Y:S02]  /*5fe0*/  USHF.R.U32.HI UR12, URZ, UR57, UR5 ;  /* 0x00000039ff0c7299 */ /* 0x000fe40008011605 */
[----:B------:R-:W-:Y:S01]  /*5ff0*/  USEL UR6, UR37, UR6, !UP0 ;  /* 0x0000000625067287 */ /* 0x000fe2000c000000 */
[----:B------:R-:W-:Y:S02]  /*6000*/  UMOV UR5, UR9 ;  /* 0x0000000900057c82 */ /* 0x000fe40008000000 */
[----:B------:R-:W-:Y:S01]  /*6010*/  UMOV UR10, UR11 ;  /* 0x0000000b000a7c82 */ /* 0x000fe20008000000 */
[----:B------:R-:W-:Y:S02]  /*6020*/  @UP2 USHF.R.U32.HI UR4, URZ, UR41, UR5 ;  /* 0x00000029ff042299 */ /* 0x000fe40008011605 */
[----:B------:R-:W-:Y:S02]  /*6030*/  @UP2 USHF.R.U32.HI UR7, URZ, UR41, UR10 ;  /* 0x00000029ff072299 */ /* 0x000fe4000801160a */
[----:B------:R-:W-:Y:S02]  /*6040*/  UIMAD UR4, UR42, UR4, URZ ;  /* 0x000000042a0472a4 */ /* 0x000fe4000f8e02ff */
[----:B------:R-:W-:Y:S02]  /*6050*/  UIMAD.WIDE.U32 UR10, UR6, UR40, URZ ;  /* 0x00000028060a72a5 */ /* 0x000fe4000f8e00ff */
[----:B------:R-:W-:Y:S02]  /*6060*/  USEL UR5, UR38, UR12, !UP1 ;  /* 0x0000000c26057287 */ /* 0x000fe4000c800000 */
[----:B------:R-:W-:Y:S02]  /*6070*/  UIMAD UR8, UR42, UR7, URZ ;  /* 0x000000072a0872a4 */ /* 0x000fe4000f8e02ff */
[----:B------:R-:W-:Y:S03]  /*6080*/  UISETP.GE.AND UP0, UPT, UR6, UR4, UPT ;  /* 0x000000040600728c */ /* 0x000fe6000bf06270 */
[----:B------:R-:W-:Y:S01]  /*6090*/  UMOV UR4, UR11 ;  /* 0x0000000b00047c82 */ /* 0x000fe20008000000 */
[----:B------:R-:W-:Y:S02]  /*60a0*/  UISETP.GE.OR UP0, UPT, UR5, UR8, UP0 ;  /* 0x000000080500728c */ /* 0x000fe40008706670 */
[----:B------:R-:W-:Y:S02]  /*60b0*/  USHF.R.U32.HI UR4, URZ, UR41, UR4 ;  /* 0x00000029ff047299 */ /* 0x000fe40008011604 */
[----:B------:R-:W-:Y:S02]  /*60c0*/  UIMAD.WIDE.U32 UR8, UR5, UR40, URZ ;  /* 0x00000028050872a5 */ /* 0x000fe4000f8e00ff */
[----:B------:R-:W-:Y:S02]  /*60d0*/  USEL UR11, UR6, UR4, !UP2 ;  /* 0x00000004060b7287 */ /* 0x000fe4000d000000 */
[----:B------:R-:W-:Y:S02]  /*60e0*/  UIADD3 UR8, UPT, UPT, -UR5, URZ, URZ ;  /* 0x000000ff05087290 */ /* 0x000fe4000fffe1ff */
[----:B------:R-:W-:Y:S01]  /*60f0*/  UIADD3 UR10, UPT, UPT, -UR11, URZ, URZ ;  /* 0x000000ff0b0a7290 */ /* 0x000fe2000fffe1ff */
[----:B------:R-:W-:Y:S01]  /*6100*/  @!UP0 UMOV UR4, UR9 ;  /* 0x0000000900048c82 */ /* 0x000fe20008000000 */
[----:B------:R-:W-:Y:S02]  /*6110*/  UIADD3 UR9, UPT, UPT, -UR6, URZ, URZ ;  /* 0x000000ff06097290 */ /* 0x000fe4000fffe1ff */
[----:B------:R-:W-:Y:S02]  /*6120*/  @!UP0 USHF.R.U32.HI UR4, URZ, UR41, UR4 ;  /* 0x00000029ff048299 */ /* 0x000fe40008011604 */
[----:B------:R-:W-:Y:S02]  /*6130*/  UIMAD UR10, UR42, UR10, UR6 ;  /* 0x0000000a2a0a72a4 */ /* 0x000fe4000f8e0206 */
[----:B------:R-:W-:Y:S04]  /*6140*/  @!UP0 USEL UR4, UR5, UR4, !UP2 ;  /* 0x0000000405048287 */ /* 0x000fe8000d000000 */
[----:B------:R-:W-:Y:S02]  /*6150*/  @!UP0 UIMAD UR10, UR7, UR10, UR4 ;  /* 0x0000000a070a82a4 */ /* 0x000fe4000f8e0204 */
[----:B------:R-:W-:Y:S02]  /*6160*/  @!UP0 UIADD3 UR11, UPT, UPT, UR11, -UR4, URZ ;  /* 0x800000040b0b8290 */ /* 0x000fe4000fffe0ff */
[----:B------:R-:W-:Y:S02]  /*6170*/  UIMAD UR7, UR43, UR8, UR38 ;  /* 0x000000082b0772a4 */ /* 0x000fe4000f8e0226 */
[----:B------:R-:W-:Y:S02]  /*6180*/  @!UP0 UIMAD UR6, UR11, UR42, UR5 ;  /* 0x0000002a0b0682a4 */ /* 0x000fe4000f8e0205 */
[----:B------:R-:W-:Y:S01]  /*6190*/  UIMAD UR4, UR58, UR9, UR37 ;  /* 0x000000093a0472a4 */ /* 0x000fe2000f8e0225 */
[----:B------:R-:W-:Y:S02]  /*61a0*/  @!UP0 UMOV UR5, UR10 ;  /* 0x0000000a00058c82 */ /* 0x000fe40008000000 */
[----:B------:R-:W-:Y:S02]  /*61b0*/  UIMAD UR38, UR5, UR43, UR7 ;  /* 0x0000002b052672a4 */ /* 0x000fe4000f8e0207 */
[----:B------:R-:W-:Y:S11]  /*61c0*/  UIMAD UR37, UR6, UR58, UR4 ;  /* 0x0000003a062572a4 */ /* 0x000ff6000f8e0204 */
[----:B------:R-:W-:Y:S01]  /*61d0*/  @!UPT UIADD3 URZ, UPT, UPT, URZ, URZ, URZ ;  /* 0x000000fffffff290 */ /* 0x000fe2000fffe0ff */
.L_x_104:
[----:B------:R-:W-:Y:S01]  /*61e0*/  UISETP.NE.AND UP0, UPT, UR39, 0x1, UPT ;  /* 0x000000012700788c */ /* 0x000fe2000bf05270 */
[----:B------:R-:W-:Y:S01]  /*61f0*/  LOP3.LUT P0, RZ, R84, 0x1b0, RZ, 0xc0, !PT ;  /* 0x000001b054ff7812 */ /* 0x000fe2000780c0ff */
[----:B------:R-:W-:Y:S01]  /*6200*/  USHF.L.U32 UR50, UR24, 0x7, URZ ;  /* 0x0000000718327899 */ /* 0x000fe200080006ff */
[----:B------:R-:W-:Y:S01]  /*6210*/  BSSY.RECONVERGENT B6, `(.L_x_105) ;  /* 0x0000034000067945 */ /* 0x000fe20003800200 */
[----:B------:R-:W-:Y:S01]  /*6220*/  USHF.L.U32 UR49, UR28, 0x7, URZ ;  /* 0x000000071c317899 */ /* 0x000fe200080006ff */
[----:B------:R-:W-:Y:S06]  /*6230*/  IADD3 R86, PT, PT, R86, 0x1, RZ ;  /* 0x0000000156567810 */ /* 0x000fec0007ffe0ff */
[----:B------:R-:W2:Y:S01]  /*6240*/  @!UP0 LDCU.128 UR12, c[0x0][0xb10] ;  /* 0x00016200ff0c87ac */ /* 0x000ea20008000c00 */
[----:B------:R-:W3:Y:S01]  /*6250*/  @!UP0 LDCU UR5, c[0x0][0xb0c] ;  /* 0x00016180ff0587ac */ /* 0x000ee20008000800 */
[----:B------:R-:W4:Y:S01]  /*6260*/  @!UP0 LDCU UR10, c[0x0][0xb20] ;  /* 0x00016400ff0a87ac */ /* 0x000f220008000800 */
[----:B--2---:R-:W-:Y:S02]  /*6270*/  UIMAD.WIDE.U32 UR8, UR38, UR12, URZ ;  /* 0x0000000c260872a5 */ /* 0x004fe4000f8e00ff */
[----:B------:R-:W-:Y:S02]  /*6280*/  UIMAD.WIDE.U32 UR6, UR37, UR15, URZ ;  /* 0x0000000f250672a5 */ /* 0x000fe4000f8e00ff */
[----:B------:R-:W-:Y:S03]  /*6290*/  @!UP0 UISETP.NE.AND UP1, UPT, UR14, 0x1, UPT ;  /* 0x000000010e00888c */ /* 0x000fe6000bf25270 */
[----:B------:R-:W-:Y:S01]  /*62a0*/  @!UP0 UMOV UR4, UR9 ;  /* 0x0000000900048c82 */ /* 0x000fe20008000000 */
[----:B---3--:R-:W-:Y:S02]  /*62b0*/  @!UP0 UISETP.NE.AND UP2, UPT, UR5, 0x1, UPT ;  /* 0x000000010500888c */ /* 0x008fe4000bf45270 */
[----:B------:R-:W-:Y:S01]  /*62c0*/  @!UP0 USHF.R.U32.HI UR4, URZ, UR13, UR4 ;  /* 0x0000000dff048299 */ /* 0x000fe20008011604 */
[----:B------:R-:W-:Y:S02]  /*62d0*/  @!UP0 UMOV UR6, UR7 ;  /* 0x0000000700068c82 */ /* 0x000fe40008000000 */
[----:B----4-:R-:W-:Y:S02]  /*62e0*/  @!UP0 USHF.R.U32.HI UR6, URZ, UR10, UR6 ;  /* 0x0000000aff068299 */ /* 0x010fe40008011606 */
[----:B------:R-:W-:Y:S02]  /*62f0*/  @!UP0 USEL UR7, UR38, UR4, !UP2 ;  /* 0x0000000426078287 */ /* 0x000fe4000d000000 */
[----:B------:R-:W-:Y:S04]  /*6300*/  @!UP0 USEL UR6, UR37, UR6, !UP1 ;  /* 0x0000000625068287 */ /* 0x000fe8000c800000 */
[----:B------:R-:W-:Y:S02]  /*6310*/  @!UP0 UIADD3 UR4, UPT, UPT, -UR7, UR6, URZ ;  /* 0x0000000607048290 */ /* 0x000fe4000fffe1ff */
[----:B------:R-:W-:Y:S02]  /*6320*/  @!UP0 UIADD3 UR6, UPT, UPT, UR7, -UR6, URZ ;  /* 0x8000000607068290 */ /* 0x000fe4000fffe0ff */
[----:B------:R-:W-:Y:S02]  /*6330*/  @!UP0 UIMAD UR38, UR4, UR5, UR38 ;  /* 0x00000005042682a4 */ /* 0x000fe4000f8e0226 */
[----:B------:R-:W-:Y:S01]  /*6340*/  @!UP0 UIMAD UR37, UR6, UR14, UR37 ;  /* 0x0000000e062582a4 */ /* 0x000fe2000f8e0225 */
[----:B------:R-:W-:Y:S11]  /*6350*/  @!P0 BRA `(.L_x_106) ;  /* 0x00000000007c8947 */ /* 0x000ff60003800000 */
[----:B------:R-:W2:Y:S01]  /*6360*/  LDCU.64 UR8, c[0x4][0x80] ;  /* 0x01001000ff0877ac */ /* 0x000ea20008000a00 */
[----:B------:R-:W-:Y:S01]  /*6370*/  MOV R2, 0x0 ;  /* 0x0000000000027802 */ /* 0x000fe20000000f00 */
[----:B------:R-:W-:Y:S02]  /*6380*/  HFMA2 R12, -RZ, RZ, 0, 5.9604644775390625e-08 ;  /* 0x00000001ff0c7431 */ /* 0x000fe400000001ff */
[----:B------:R-:W-:Y:S01]  /*6390*/  IMAD.MOV.U32 R8, RZ, RZ, 0x70 ;  /* 0x00000070ff087424 */ /* 0x000fe200078e00ff */
[----:B------:R3:W4:Y:S01]  /*63a0*/  LDC.64 R14, c[0x4][R2] ;  /* 0x01000000020e7b82 */ /* 0x0007220000000a00 */
[----:B------:R-:W1:Y:S01]  /*63b0*/  LDCU.64 UR6, c[0x4][0x88] ;  /* 0x01001100ff0677ac */ /* 0x000e620008000a00 */
[----:B------:R-:W-:Y:S01]  /*63c0*/  IMAD.MOV.U32 R13, RZ, RZ, RZ ;  /* 0x000000ffff0d7224 */ /* 0x000fe200078e00ff */
[----:B------:R-:W1:Y:S01]  /*63d0*/  LDCU.64 UR4, c[0x4][0x8] ;  /* 0x01000100ff0477ac */ /* 0x000e620008000a00 */
[----:B--2---:R-:W-:Y:S01]  /*63e0*/  MOV R5, UR9 ;  /* 0x0000000900057c02 */ /* 0x004fe20008000f00 */
[----:B------:R-:W-:Y:S01]  /*63f0*/  IMAD.U32 R4, RZ, RZ, UR8 ;  /* 0x00000008ff047e24 */ /* 0x000fe2000f8e00ff */
[----:B-1----:R-:W-:Y:S01]  /*6400*/  MOV R7, UR7 ;  /* 0x0000000700077c02 */ /* 0x002fe20008000f00 */
[----:B------:R-:W-:Y:S01]  /*6410*/  IMAD.U32 R6, RZ, RZ, UR6 ;  /* 0x00000006ff067e24 */ /* 0x000fe2000f8e00ff */
[----:B------:R-:W-:Y:S01]  /*6420*/  MOV R11, UR5 ;  /* 0x00000005000b7c02 */ /* 0x000fe20008000f00 */
[----:B------:R-:W-:Y:S02]  /*6430*/  IMAD.U32 R10, RZ, RZ, UR4 ;  /* 0x00000004ff0a7e24 */ /* 0x000fe4000f8e00ff */
[----:B------:R-:W-:Y:S07]  /*6440*/  LEPC R20, `(.L_x_107) ;  /* 0x000000001014794e */ /* 0x000fee0000000000 */
[----:B---345:R-:W-:Y:S05]  /*6450*/  CALL.ABS.NOINC R14 ;  /* 0x000000000e007343 */ /* 0x038fea0003c00000 */
.L_x_107:
[----:B------:R-:W1:Y:S01]  /*6460*/  LDCU.64 UR8, c[0x4][0x80] ;  /* 0x01001000ff0877ac */ /* 0x000e620008000a00 */
[----:B------:R-:W2:Y:S01]  /*6470*/  LDC.64 R2, c[0x4][R2] ;  /* 0x0100000002027b82 */ /* 0x000ea20000000a00 */
[----:B------:R-:W-:Y:S02]  /*6480*/  HFMA2 R12, -RZ, RZ, 0, 5.9604644775390625e-08 ;  /* 0x00000001ff0c7431 */ /* 0x000fe400000001ff */
[----:B------:R-:W-:Y:S02]  /*6490*/  IMAD.MOV.U32 R8, RZ, RZ, 0x70 ;  /* 0x00000070ff087424 */ /* 0x000fe400078e00ff */
[----:B------:R-:W-:Y:S01]  /*64a0*/  IMAD.MOV.U32 R13, RZ, RZ, RZ ;  /* 0x000000ffff0d7224 */ /* 0x000fe200078e00ff */
[----:B------:R-:W3:Y:S01]  /*64b0*/  LDCU.64 UR6, c[0x4][0x88] ;  /* 0x01001100ff0677ac */ /* 0x000ee20008000a00 */
[----:B------:R-:W4:Y:S01]  /*64c0*/  LDCU.64 UR4, c[0x4][0x8] ;  /* 0x01000100ff0477ac */ /* 0x000f220008000a00 */
[----:B-1----:R-:W-:Y:S02]  /*64d0*/  MOV R4, UR8 ;  /* 0x0000000800047c02 */ /* 0x002fe40008000f00 */
[----:B------:R-:W-:Y:S02]  /*64e0*/  MOV R5, UR9 ;  /* 0x0000000900057c02 */ /* 0x000fe40008000f00 */
[----:B---3--:R-:W-:Y:S01]  /*64f0*/  MOV R7, UR7 ;  /* 0x0000000700077c02 */ /* 0x008fe20008000f00 */
[----:B------:R-:W-:Y:S01]  /*6500*/  IMAD.U32 R6, RZ, RZ, UR6 ;  /* 0x00000006ff067e24 */ /* 0x000fe2000f8e00ff */
[----:B----4-:R-:W-:Y:S01]  /*6510*/  MOV R11, UR5 ;  /* 0x00000005000b7c02 */ /* 0x010fe20008000f00 */
[----:B------:R-:W-:Y:S02]  /*6520*/  IMAD.U32 R10, RZ, RZ, UR4 ;  /* 0x00000004ff0a7e24 */ /* 0x000fe4000f8e00ff */
[----:B------:R-:W-:Y:S07]  /*6530*/  LEPC R20, `(.L_x_106) ;  /* 0x000000001014794e */ /* 0x000fee0000000000 */
[----:B--2---:R-:W-:Y:S05]  /*6540*/  CALL.ABS.NOINC R2 ;  /* 0x0000000002007343 */ /* 0x004fea0003c00000 */
.L_x_106:
[----:B------:R-:W-:Y:S05]  /*6550*/  BSYNC.RECONVERGENT B6 ;  /* 0x0000000000067941 */ /* 0x000fea0003800200 */
.L_x_105:
[----:B------:R-:W-:Y:S02]  /*6560*/  R2UR UR6, R83 ;  /* 0x00000000530672ca */ /* 0x000fe400000e0000 */
[----:B------:R-:W-:Y:S02]  /*6570*/  R2UR UR5, R97 ;  /* 0x00000000610572ca */ /* 0x000fe400000e0000 */
[----:B------:R-:W-:Y:S02]  /*6580*/  R2UR UR4, R96 ;  /* 0x00000000600472ca */ /* 0x000fe400000e0000 */
[----:B------:R-:W-:Y:S02]  /*6590*/  ISETP.NE.U32.AND P4, PT, R78, RZ, PT ;  /* 0x000000ff4e00720c */ /* 0x000fe40003f85070 */
[----:B------:R-:W-:Y:S02]  /*65a0*/  ISETP.NE.U32.AND P2, PT, RZ, UR54, PT ;  /* 0x00000036ff007c0c */ /* 0x000fe4000bf45070 */
[----:B------:R-:W-:Y:S02]  /*65b0*/  ISETP.NE.AND.EX P4, PT, R79, RZ, PT, P4 ;  /* 0x000000ff4f00720c */ /* 0x000fe40003f85340 */
[----:B------:R-:W-:Y:S01]  /*65c0*/  ISETP.NE.AND.EX P2, PT, RZ, UR55, PT, P2 ;  /* 0x00000037ff007c0c */ /* 0x000fe2000bf45320 */
[----:B------:R-:W-:Y:S02]  /*65d0*/  UISETP.NE.AND UP2, UPT, UR6, URZ, UPT ;  /* 0x000000ff0600728c */ /* 0x000fe4000bf45270 */
[----:B------:R-:W-:Y:S04]  /*65e0*/  UISETP.NE.U32.AND UP0, UPT, UR5, URZ, UPT ;  /* 0x000000ff0500728c */ /* 0x000fe8000bf05070 */
[----:B------:R-:W-:Y:S01]  /*65f0*/  UISETP.NE.AND.EX UP1, UPT, UR4, URZ, UPT, UP0 ;  /* 0x000000ff0400728c */ /* 0x000fe2000bf25300 */
[----:B------:R-:W-:Y:S01]  /*6600*/  PLOP3.LUT P1, PT, PT, PT, UP2, 0x80, 0x8 ;  /* 0x000000000008781c */ /* 0x000fe20003f2f028 */
[----:B------:R-:W-:Y:S03]  /*6610*/  UPLOP3.LUT UP0, UPT, UPT, UPT, UPT, 0x40, 0x4 ;  /* 0x000000000004789c */ /* 0x000fe60003f0e870 */
[----:B------:R-:W-:Y:S06]  /*6620*/  @UP2 UPLOP3.LUT UP0, UPT, UPT, UPT, UP1, 0x80, 0x8 ;  /* 0x000000000008289c */ /* 0x000fec0003f0f010 */
[----:B------:R-:W-:Y:S01]  /*6630*/  PLOP3.LUT P0, PT, PT, PT, UP0, 0x80, 0x8 ;  /* 0x000000000008781c */ /* 0x000fe20003f0f008 */
[----:B------:R-:W-:Y:S01]  /*6640*/  @!UPT UIADD3 URZ, UPT, UPT, URZ, URZ, URZ ;  /* 0x000000fffffff290 */ /* 0x000fe2000fffe0ff */
[----:B------:R-:W-:Y:S11]  /*6650*/  BRA.U !UP1, `(.L_x_108) ;  /* 0x0000000109407547 */ /* 0x000ff6000b800000 */
[----:B------:R-:W-:Y:S01]  /*6660*/  UISETP.NE.U32.AND UP0, UPT, UR54, URZ, UPT ;  /* 0x000000ff3600728c */ /* 0x000fe2000bf05070 */
[----:B------:R-:W-:Y:S01]  /*6670*/  R2UR UR6, R97 ;  /* 0x00000000610672ca */ /* 0x000fe200000e0000 */
[----:B------:R-:W2:Y:S01]  /*6680*/  LDCU.64 UR8, c[0x0][0x358] ;  /* 0x00006b00ff0877ac */ /* 0x000ea20008000a00 */
[----:B------:R-:W-:Y:S02]  /*6690*/  HFMA2 R80, -RZ, RZ, 0, 5.9604644775390625e-08 ;  /* 0x00000001ff507431 */ /* 0x000fe400000001ff */
[----:B-1----:R-:W-:Y:S01]  /*66a0*/  IMAD.MOV.U32 R0, RZ, RZ, 0x1 ;  /* 0x00000001ff007424 */ /* 0x002fe200078e00ff */
[----:B------:R-:W-:Y:S06]  /*66b0*/  UISETP.NE.AND.EX UP0, UPT, UR55, URZ, UPT, UP0 ;  /* 0x000000ff3700728c */ /* 0x000fec000bf05300 */
[----:B------:R-:W-:Y:S05]  /*66c0*/  PLOP3.LUT P3, PT, PT, PT, UP0, 0x80, 0x8 ;  /* 0x000000000008781c */ /* 0x000fea0003f6f008 */
[----:B------:R-:W1:Y:S01]  /*66d0*/  @UP0 LDCU.64 UR4, c[0x0][0x888] ;  /* 0x00011100ff0407ac */ /* 0x000e620008000a00 */
[----:B------:R-:W-:Y:S07]  /*66e0*/  @UP0 UIMAD UR6, UR36, UR6, URZ ;  /* 0x00000006240602a4 */ /* 0x000fee000f8e02ff */
[----:B------:R-:W-:Y:S01]  /*66f0*/  @!P3 PRMT R80, R0, 0x7610, R80 ;  /* 0x000076100050b816 */ /* 0x000fe20000000050 */
[----:B-1----:R-:W-:Y:S06]  /*6700*/  @UP0 UIMAD.WIDE UR4, UR6, 0x4, UR4 ;  /* 0x00000004060408a5 */ /* 0x002fec000f8e0204 */
[----:B------:R-:W-:Y:S02]  /*6710*/  IMAD.U32 R2, RZ, RZ, UR4 ;  /* 0x00000004ff027e24 */ /* 0x000fe4000f8e00ff */
[----:B------:R-:W-:Y:S03]  /*6720*/  IMAD.U32 R3, RZ, RZ, UR5 ;  /* 0x00000005ff037e24 */ /* 0x000fe6000f8e00ff */
[----:B------:R-:W1:Y:S02]  /*6730*/  @!UP0 LDCU UR4, c[0x0][0x880] ;  /* 0x00011000ff0487ac */ /* 0x000e640008000800 */
[----:B--2--5:R2:W5:Y:S02]  /*6740*/  @P3 LDG.E R41, desc[UR8][R2.64] ;  /* 0x0000000802293981 */ /* 0x024564000c1e1900 */
[----:B-12---:R-:W-:Y:S02]  /*6750*/  @!P3 MOV R41, UR4 ;  /* 0x000000040029bc02 */ /* 0x006fe40008000f00 */
.L_x_108:
[----:B------:R-:W-:Y:S05]  /*6760*/  @!P4 BRA `(.L_x_109) ;  /* 0x000000000024c947 */ /* 0x000fea0003800000 */
[----:B------:R-:W-:Y:S01]  /*6770*/  ISETP.NE.U32.AND P3, PT, R76, RZ, PT ;  /* 0x000000ff4c00720c */ /* 0x000fe20003f65070 */
[----:B------:R-:W2:Y:S03]  /*6780*/  LDCU.64 UR4, c[0x0][0x358] ;  /* 0x00006b00ff0477ac */ /* 0x000ea60008000a00 */
[----:B------:R-:W-:Y:S11]  /*6790*/  ISETP.NE.AND.EX P3, PT, R77, RZ, PT, P3 ;  /* 0x000000ff4d00720c */ /* 0x000ff60003f65330 */
[----:B------:R-:W-:Y:S02]  /*67a0*/  @!UPT UIADD3 URZ, UPT, UPT, URZ, URZ, URZ ;  /* 0x000000fffffff290 */ /* 0x000fe4000fffe0ff */
[----:B------:R-:W3:Y:S01]  /*67b0*/  @P3 LDC.64 R2, c[0x0][0x8a8] ;  /* 0x00022a00ff023b82 */ /* 0x000ee20000000a00 */
[----:B-1----:R-:W-:Y:S04]  /*67c0*/  @P3 IMAD R0, R78, UR36, RZ ;  /* 0x000000244e003c24 */ /* 0x002fe8000f8e02ff */
[----:B---3--:R-:W-:Y:S05]  /*67d0*/  @P3 IMAD.WIDE R2, R0, 0x4, R2 ;  /* 0x0000000400023825 */ /* 0x008fea00078e0202 */
[----:B--2--5:R2:W5:Y:S02]  /*67e0*/  @P3 LDG.E R38, desc[UR4][R2.64] ;  /* 0x0000000402263981 */ /* 0x024564000c1e1900 */
[----:B--2---:R-:W3:Y:S02]  /*67f0*/  @!P3 LDC R38, c[0x0][0x8a0] ;  /* 0x00022800ff26bb82 */ /* 0x004ee40000000800 */
.L_x_109:
[----:B-----5:R-:W-:Y:S01]  /*6800*/  FSETP.NEU.AND P3, PT, R41, RZ, PT ;  /* 0x000000ff2900720b */ /* 0x020fe20003f6d000 */
[----:B------:R-:W-:Y:S01]  /*6810*/  BSSY B1, `(.L_x_110) ;  /* 0x0000039000017945 */ /* 0x000fe20003800000 */
[----:B------:R-:W-:Y:S01]  /*6820*/  SEL R3, RZ, 0xffffffff, P2 ;  /* 0xffffffffff037807 */ /* 0x000fe20001000000 */
[----:B------:R-:W-:Y:S01]  /*6830*/  IMAD.MOV.U32 R47, RZ, RZ, 0x1 ;  /* 0x00000001ff2f7424 */ /* 0x000fe200078e00ff */
[----:B------:R-:W-:Y:S01]  /*6840*/  @P1 LOP3.LUT P2, RZ, R80, 0xff, RZ, 0xc0, !PT ;  /* 0x000000ff50ff1812 */ /* 0x000fe2000784c0ff */
[----:B------:R-:W-:Y:S01]  /*6850*/  IMAD R39, R36, 0x80, R37 ;  /* 0x0000008024277824 */ /* 0x000fe200078e0225 */
[----:B------:R-:W-:Y:S01]  /*6860*/  @P1 SEL R2, RZ, 0xffffffff, P3 ;  /* 0xffffffffff021807 */ /* 0x000fe20001800000 */
[----:B------:R-:W-:Y:S01]  /*6870*/  IMAD R87, R94, -0x10, R92 ;  /* 0xfffffff05e577824 */ /* 0x000fe200078e025c */
[----:B------:R-:W-:Y:S01]  /*6880*/  LOP3.LUT R90, R90, 0x1, RZ, 0x3c, !PT ;  /* 0x000000015a5a7812 */ /* 0x000fe200078e3cff */
[----:B------:R-:W-:Y:S01]  /*6890*/  IMAD.MOV.U32 R46, RZ, RZ, RZ ;  /* 0x000000ffff2e7224 */ /* 0x000fe200078e00ff */
[----:B------:R-:W-:Y:S02]  /*68a0*/  @P0 SEL R2, R3, R2, !P2 ;  /* 0x0000000203020207 */ /* 0x000fe40005000000 */
[----:B------:R-:W-:Y:S02]  /*68b0*/  CS2R R74, SRZ ;  /* 0x00000000004a7805 */ /* 0x000fe4000001ff00 */
[----:B------:R-:W-:Y:S02]  /*68c0*/  LEA R99, R36, UR44, 0x3 ;  /* 0x0000002c24637c11 */ /* 0x000fe4000f8e18ff */
[----:B------:R-:W-:Y:S02]  /*68d0*/  CS2R R72, SRZ ;  /* 0x0000000000487805 */ /* 0x000fe4000001ff00 */
[----:B------:R-:W-:Y:S02]  /*68e0*/  @P1 LOP3.LUT R2, R2, 0x1, RZ, 0xc0, !PT ;  /* 0x0000000102021812 */ /* 0x000fe400078ec0ff */
[----:B------:R-:W-:Y:S02]  /*68f0*/  CS2R R66, SRZ ;  /* 0x0000000000427805 */ /* 0x000fe4000001ff00 */
[----:B-1----:R-:W-:Y:S02]  /*6900*/  SHF.L.U32 R0, R89, 0x1f, RZ ;  /* 0x0000001f59007819 */ /* 0x002fe400000006ff */
[----:B------:R-:W-:Y:S02]  /*6910*/  CS2R R64, SRZ ;  /* 0x0000000000407805 */ /* 0x000fe4000001ff00 */
[----:B------:R-:W-:Y:S02]  /*6920*/  ISETP.NE.U32.OR P5, PT, R2, 0x1, !P1 ;  /* 0x000000010200780c */ /* 0x000fe40004fa5470 */
[----:B------:R-:W-:Y:S02]  /*6930*/  CS2R R58, SRZ ;  /* 0x00000000003a7805 */ /* 0x000fe4000001ff00 */
[----:B------:R-:W-:Y:S02]  /*6940*/  PLOP3.LUT P2, PT, PT, PT, UP1, 0x80, 0x8 ;  /* 0x000000000008781c */ /* 0x000fe40003f4f018 */
[----:B------:R-:W-:Y:S02]  /*6950*/  CS2R R56, SRZ ;  /* 0x0000000000387805 */ /* 0x000fe4000001ff00 */
[----:B------:R-:W-:Y:S02]  /*6960*/  LOP3.LUT P4, R85, R80, 0xff, RZ, 0xc0, !PT ;  /* 0x000000ff50557812 */ /* 0x000fe4000788c0ff */
[----:B------:R-:W-:Y:S02]  /*6970*/  CS2R R50, SRZ ;  /* 0x0000000000327805 */ /* 0x000fe4000001ff00 */
[----:B------:R-:W-:Y:S02]  /*6980*/  SEL R2, RZ, 0xffffffff, P3 ;  /* 0xffffffffff027807 */ /* 0x000fe40001800000 */
[----:B------:R-:W-:Y:S02]  /*6990*/  CS2R R48, SRZ ;  /* 0x0000000000307805 */ /* 0x000fe4000001ff00 */
[----:B------:R-:W-:Y:S02]  /*69a0*/  P2R R98, PR, RZ, 0x20 ;  /* 0x00000020ff627803 */ /* 0x000fe40000000000 */
[----:B------:R-:W-:Y:S02]  /*69b0*/  @P5 SHF.L.U32 R4, R90, 0x1f, RZ ;  /* 0x0000001f5a045819 */ /* 0x000fe400000006ff */
[----:B------:R-:W-:Y:S02]  /*69c0*/  @P2 SEL R2, R3, R2, !P4 ;  /* 0x0000000203022207 */ /* 0x000fe40006000000 */
[----:B------:R-:W1:Y:S02]  /*69d0*/  @P5 SYNCS.PHASECHK.TRANS64.TRYWAIT P1, [UR44+0x40], R4 ;  /* 0x00004004ff0055a7 */ /* 0x000e64000802112c */
[----:B------:R-:W-:Y:S04]  /*69e0*/  LOP3.LUT R2, R2, 0x1, RZ, 0xc0, !PT ;  /* 0x0000000102027812 */ /* 0x000fe800078ec0ff */
[----:B------:R-:W-:Y:S04]  /*69f0*/  ISETP.NE.U32.AND P2, PT, R2, 0x1, PT ;  /* 0x000000010200780c */ /* 0x000fe80003f45070 */
[----:B------:R-:W-:Y:S01]  /*6a00*/  P2R R60, PR, RZ, 0x4 ;  /* 0x00000004ff3c7803 */ /* 0x000fe20000000000 */
[----:B------:R2:W4:Y:S01]  /*6a10*/  SYNCS.PHASECHK.TRANS64.TRYWAIT P0, [R99+URZ+0xb0], R0 ;  /* 0x0000b000630075a7 */ /* 0x00052200080011ff */
[----:B-1----:R-:W-:Y:S01]  /*6a20*/  @P5 SEL R47, RZ, 0x1, !P1 ;  /* 0x00000001ff2f5807 */ /* 0x002fe20004800000 */
[----:B--2---:R-:W-:Y:S06]  /*6a30*/  @!P5 BRA `(.L_x_111) ;  /* 0x000000000058d947 */ /* 0x004fec0003800000 */
[----:B------:R-:W-:Y:S01]  /*6a40*/  IMAD.MOV.U32 R75, RZ, RZ, RZ ;  /* 0x000000ffff4b7224 */ /* 0x000fe200078e00ff */
[----:B------:R-:W-:Y:S01]  /*6a50*/  ISETP.NE.AND P1, PT, R47, RZ, PT ;  /* 0x000000ff2f00720c */ /* 0x000fe20003f25270 */
[----:B------:R-:W-:Y:S01]  /*6a60*/  BSSY B0, `(.L_x_112) ;  /* 0x000000c000007945 */ /* 0x000fe20003800000 */
[----:B------:R-:W-:Y:S02]  /*6a70*/  CS2R R50, SRZ ;  /* 0x0000000000327805 */ /* 0x000fe4000001ff00 */
[----:B------:R-:W-:Y:S02]  /*6a80*/  CS2R R48, SRZ ;  /* 0x0000000000307805 */ /* 0x000fe4000001ff00 */
[----:B------:R-:W-:Y:S02]  /*6a90*/  CS2R R58, SRZ ;  /* 0x00000000003a7805 */ /* 0x000fe4000001ff00 */
[----:B------:R-:W-:Y:S02]  /*6aa0*/  CS2R R56, SRZ ;  /* 0x0000000000387805 */ /* 0x000fe4000001ff00 */
[----:B------:R-:W-:Y:S02]  /*6ab0*/  CS2R R66, SRZ ;  /* 0x0000000000427805 */ /* 0x000fe4000001ff00 */
[----:B------:R-:W-:Y:S02]  /*6ac0*/  CS2R R64, SRZ ;  /* 0x0000000000407805 */ /* 0x000fe4000001ff00 */
[----:B------:R-:W-:Y:S01]  /*6ad0*/  CS2R R72, SRZ ;  /* 0x0000000000487805 */ /* 0x000fe2000001ff00 */
[----:B------:R-:W-:Y:S06]  /*6ae0*/  @P1 BRA `(.L_x_113) ;  /* 0x00000000000c1947 */ /* 0x000fec0003800000 */
[----:B------:R-:W-:Y:S04]  /*6af0*/  SHF.L.U32 R3, R90, 0x1f, RZ ;  /* 0x0000001f5a037819 */ /* 0x000fe800000006ff */
[----:B------:R-:W1:Y:S02]  /*6b00*/  SYNCS.PHASECHK.TRANS64.TRYWAIT P1, [UR44+0x40], R3 ;  /* 0x00004003ff0075a7 */ /* 0x000e64000802112c */
[----:B-1----:R-:W-:Y:S05]  /*6b10*/  @!P1 BRA `(.L_x_114) ;  /* 0x0000003c00c89947 */ /* 0x002fea0003800000 */
.L_x_113:
[----:B------:R-:W-:Y:S05]  /*6b20*/  BSYNC B0 ;  /* 0x0000000000007941 */ /* 0x000fea0003800000 */
.L_x_112:
[----:B------:R-:W-:Y:S01]  /*6b30*/  ISETP.NE.AND P1, PT, R60, RZ, PT ;  /* 0x000000ff3c00720c */ /* 0x000fe20003f25270 */
[----:B------:R-:W-:Y:S11]  /*6b40*/  HFMA2 R46, -RZ, RZ, 0, 5.9604644775390625e-08 ;  /* 0x00000001ff2e7431 */ /* 0x000ff600000001ff */
[----:B------:R-:W-:Y:S01]  /*6b50*/  @!UPT UIADD3 URZ, UPT, UPT, URZ, URZ, URZ ;  /* 0x000000fffffff290 */ /* 0x000fe2000fffe0ff */
[----:B------:R2:W1:Y:S04]  /*6b60*/  @P1 LDS.128 R48, [R93] ;  /* 0x000000005d301984 */ /* 0x0004680000000c00 */
[----:B------:R2:W1:Y:S04]  /*6b70*/  @P1 LDS.128 R56, [R92+0x10] ;  /* 0x000010005c381984 */ /* 0x0004680000000c00 */
[----:B------:R2:W1:Y:S04]  /*6b80*/  @P1 LDS.128 R64, [R91+0x20] ;  /* 0x000020005b401984 */ /* 0x0004680000000c00 */
[----:B------:R2:W1:Y:S02]  /*6b90*/  @P1 LDS.128 R72, [R87+0x30] ;  /* 0x0000300057481984 */ /* 0x0004640000000c00 */
.L_x_111:
[----:B------:R-:W-:Y:S05]  /*6ba0*/  BSYNC B1 ;  /* 0x0000000000017941 */ /* 0x000fea0003800000 */
.L_x_110:
[----:B-1----:R-:W-:Y:S04]  /*6bb0*/  SHF.R.U32.HI R2, RZ, 0x15, R39 ;  /* 0x00000015ff027819 */ /* 0x002fe80000011627 */
[----:B------:R-:W-:Y:S01]  /*6bc0*/  LOP3.LUT P1, RZ, R2, 0x3, R81, 0x48, !PT ;  /* 0x0000000302ff7812 */ /* 0x000fe20007824851 */
[----:B------:R-:W-:Y:S01]  /*6bd0*/  @!UPT UIADD3 URZ, UPT, UPT, URZ, URZ, URZ ;  /* 0x000000fffffff290 */ /* 0x000fe2000fffe0ff */
[----:B----4-:R-:W-:Y:S11]  /*6be0*/  @P0 BRA `(.L_x_115) ;  /* 0x0000000000080947 */ /* 0x010ff60003800000 */
[----:B------:R-:W1:Y:S02]  /*6bf0*/  SYNCS.PHASECHK.TRANS64.TRYWAIT P0, [R99+URZ+0xb0], R0 ;  /* 0x0000b000630075a7 */ /* 0x000e6400080011ff */
[----:B-1----:R-:W-:Y:S05]  /*6c00*/  @!P0 BRA `(.L_x_116) ;  /* 0x0000003c00a48947 */ /* 0x002fea0003800000 */
.L_x_115:
[----:B------:R-:W-:Y:S05]  /*6c10*/  @!P1 BRA `(.L_x_117) ;  /* 0x0000000000409947 */ /* 0x000fea0003800000 */
[----:B------:R-:W4:Y:S01]  /*6c20*/  LDCU.64 UR8, c[0x4][0x70] ;  /* 0x01000e00ff0877ac */ /* 0x000f220008000a00 */
[----:B------:R-:W-:Y:S01]  /*6c30*/  MOV R3, 0x0 ;  /* 0x0000000000037802 */ /* 0x000fe20000000f00 */
[----:B------:R-:W-:Y:S02]  /*6c40*/  HFMA2 R12, -RZ, RZ, 0, 5.9604644775390625e-08 ;  /* 0x00000001ff0c7431 */ /* 0x000fe400000001ff */
[----:B------:R-:W-:Y:S02]  /*6c50*/  IMAD.MOV.U32 R8, RZ, RZ, 0x192 ;  /* 0x00000192ff087424 */ /* 0x000fe400078e00ff */
[----:B------:R-:W-:Y:S01]  /*6c60*/  IMAD.MOV.U32 R13, RZ, RZ, RZ ;  /* 0x000000ffff0d7224 */ /* 0x000fe200078e00ff */
[----:B------:R-:W5:Y:S01]  /*6c70*/  LDCU.64 UR6, c[0x4][0x78] ;  /* 0x01000f00ff0677ac */ /* 0x000f620008000a00 */
[----:B------:R-:W1:Y:S01]  /*6c80*/  LDC.64 R2, c[0x4][R3] ;  /* 0x0100000003027b82 */ /* 0x000e620000000a00 */
[----:B------:R-:W2:Y:S01]  /*6c90*/  LDCU.64 UR4, c[0x4][0x10] ;  /* 0x01000200ff0477ac */ /* 0x000ea20008000a00 */
[----:B----4-:R-:W-:Y:S01]  /*6ca0*/  MOV R5, UR9 ;  /* 0x0000000900057c02 */ /* 0x010fe20008000f00 */
[----:B------:R-:W-:Y:S01]  /*6cb0*/  IMAD.U32 R4, RZ, RZ, UR8 ;  /* 0x00000008ff047e24 */ /* 0x000fe2000f8e00ff */
[----:B-----5:R-:W-:Y:S01]  /*6cc0*/  MOV R7, UR7 ;  /* 0x0000000700077c02 */ /* 0x020fe20008000f00 */
[----:B------:R-:W-:Y:S01]  /*6cd0*/  IMAD.U32 R6, RZ, RZ, UR6 ;  /* 0x00000006ff067e24 */ /* 0x000fe2000f8e00ff */
[----:B--2---:R-:W-:Y:S01]  /*6ce0*/  MOV R11, UR5 ;  /* 0x00000005000b7c02 */ /* 0x004fe20008000f00 */
[----:B------:R-:W-:Y:S02]  /*6cf0*/  IMAD.U32 R10, RZ, RZ, UR4 ;  /* 0x00000004ff0a7e24 */ /* 0x000fe4000f8e00ff */
[----:B------:R-:W-:Y:S07]  /*6d00*/  LEPC R20, `(.L_x_117) ;  /* 0x000000001014794e */ /* 0x000fee0000000000 */
[----:B-1-3--:R-:W-:Y:S05]  /*6d10*/  CALL.ABS.NOINC R2 ;  /* 0x0000000002007343 */ /* 0x00afea0003c00000 */
.L_x_117:
[C---:B------:R-:W-:Y:S01]  /*6d20*/  SHF.L.U32 R40, R48.reuse, 0x10, RZ ;  /* 0x0000001030287819 */ /* 0x040fe200000006ff */
[----:B------:R-:W-:Y:S05]  /*6d30*/  WARPSYNC.ALL ;  /* 0x0000000000007948 */ /* 0x000fea0003800000 */
[----:B------:R-:W-:Y:S01]  /*6d40*/  R2UR UR4, R39 ;  /* 0x00000000270472ca */ /* 0x000fe200000e0000 */
[----:B------:R-:W-:Y:S01]  /*6d50*/  BSSY.RECONVERGENT B0, `(.L_x_118) ;  /* 0x0000088000007945 */ /* 0x000fe20003800200 */
[----:B------:R-:W-:Y:S02]  /*6d60*/  LOP3.LUT R43, R48, 0xffff0000, RZ, 0xc0, !PT ;  /* 0xffff0000302b7812 */ /* 0x000fe400078ec0ff */
[----:B------:R-:W-:Y:S02]  /*6d70*/  SHF.L.U32 R42, R49, 0x10, RZ ;  /* 0x00000010312a7819 */ /* 0x000fe400000006ff */
[----:B------:R-:W-:Y:S02]  /*6d80*/  SHF.L.U32 R45, R51, 0x10, RZ ;  /* 0x00000010332d7819 */ /* 0x000fe400000006ff */
[----:B------:R-:W-:Y:S02]  /*6d90*/  LOP3.LUT R44, R75, 0xffff0000, RZ, 0xc0, !PT ;  /* 0xffff00004b2c7812 */ /* 0x000fe400078ec0ff */
[----:B------:R-:W-:Y:S03]  /*6da0*/  ISETP.NE.AND P0, PT, R95, RZ, PT ;  /* 0x000000ff5f00720c */ /* 0x000fe60003f05270 */
[----:B------:R-:W1:Y:S02]  /*6db0*/  LDTM.x32 R4, tmem[UR4] ;  /* 0x00000004000479ee */ /* 0x000e6400082c0000 */
[C---:B-1-3--:R-:W-:Y:S01]  /*6dc0*/  FMUL R0, R38.reuse, R4 ;  /* 0x0000000426007220 */ /* 0x04afe20000400000 */
[C---:B------:R-:W-:Y:S01]  /*6dd0*/  FMUL R2, R38.reuse, R5 ;  /* 0x0000000526027220 */ /* 0x040fe20000400000 */
[C---:B------:R-:W-:Y:S01]  /*6de0*/  FMUL R3, R38.reuse, R6 ;  /* 0x0000000626037220 */ /* 0x040fe20000400000 */
[----:B------:R-:W-:Y:S01]  /*6df0*/  FMUL R7, R38, R7 ;  /* 0x0000000726077220 */ /* 0x000fe20000400000 */
[----:B------:R-:W-:Y:S01]  /*6e00*/  FFMA R0, R41, R40, R0 ;  /* 0x0000002829007223 */ /* 0x000fe20000000000 */
[----:B------:R-:W-:Y:S01]  /*6e10*/  LOP3.LUT R40, R49, 0xffff0000, RZ, 0xc0, !PT ;  /* 0xffff000031287812 */ /* 0x000fe200078ec0ff */
[C---:B------:R-:W-:Y:S01]  /*6e20*/  FFMA R2, R41.reuse, R43, R2 ;  /* 0x0000002b29027223 */ /* 0x040fe20000000002 */
[C---:B------:R-:W-:Y:S01]  /*6e30*/  SHF.L.U32 R43, R50.reuse, 0x10, RZ ;  /* 0x00000010322b7819 */ /* 0x040fe200000006ff */
[C---:B------:R-:W-:Y:S01]  /*6e40*/  FFMA R3, R41.reuse, R42, R3 ;  /* 0x0000002a29037223 */ /* 0x040fe20000000003 */
[----:B------:R-:W-:Y:S01]  /*6e50*/  LOP3.LUT R42, R50, 0xffff0000, RZ, 0xc0, !PT ;  /* 0xffff0000322a7812 */ /* 0x000fe200078ec0ff */
[----:B------:R-:W-:Y:S01]  /*6e60*/  FMUL R4, R38, R8 ;  /* 0x0000000826047220 */ /* 0x000fe20000400000 */
[----:B------:R-:W-:Y:S01]  /*6e70*/  F2FP.BF16.F32.PACK_AB R52, R2, R0 ;  /* 0x000000000234723e */ /* 0x000fe200000010ff */
[----:B------:R-:W-:Y:S01]  /*6e80*/  FFMA R7, R41, R40, R7 ;  /* 0x0000002829077223 */ /* 0x000fe20000000007 */
[----:B------:R-:W-:Y:S01]  /*6e90*/  LOP3.LUT R40, R51, 0xffff0000, RZ, 0xc0, !PT ;  /* 0xffff000033287812 */ /* 0x000fe200078ec0ff */
[C---:B------:R-:W-:Y:S01]  /*6ea0*/  FMUL R5, R38.reuse, R9 ;  /* 0x0000000926057220 */ /* 0x040fe20000400000 */
[C---:B------:R-:W-:Y:S01]  /*6eb0*/  FMUL R6, R38.reuse, R10 ;  /* 0x0000000a26067220 */ /* 0x040fe20000400000 */
[----:B------:R-:W-:Y:S01]  /*6ec0*/  FMUL R11, R38, R11 ;  /* 0x0000000b260b7220 */ /* 0x000fe20000400000 */
[----:B------:R-:W-:Y:S01]  /*6ed0*/  F2FP.BF16.F32.PACK_AB R53, R7, R3 ;  /* 0x000000030735723e */ /* 0x000fe200000010ff */
[C---:B------:R-:W-:Y:S01]  /*6ee0*/  FFMA R4, R41.reuse, R43, R4 ;  /* 0x0000002b29047223 */ /* 0x040fe20000000004 */
[C---:B------:R-:W-:Y:S01]  /*6ef0*/  SHF.L.U32 R43, R56.reuse, 0x10, RZ ;  /* 0x00000010382b7819 */ /* 0x040fe200000006ff */
[----:B------:R-:W-:Y:S01]  /*6f00*/  FFMA R5, R41, R42, R5 ;  /* 0x0000002a29057223 */ /* 0x000fe20000000005 */
[----:B------:R-:W-:Y:S01]  /*6f10*/  LOP3.LUT R42, R57, 0xffff0000, RZ, 0xc0, !PT ;  /* 0xffff0000392a7812 */ /* 0x000fe200078ec0ff */
[----:B------:R-:W-:Y:S01]  /*6f20*/  FFMA R6, R41, R45, R6 ;  /* 0x0000002d29067223 */ /* 0x000fe20000000006 */
[----:B------:R-:W-:Y:S01]  /*6f30*/  SHF.L.U32 R45, R57, 0x10, RZ ;  /* 0x00000010392d7819 */ /* 0x000fe200000006ff */
[----:B------:R-:W-:Y:S01]  /*6f40*/  FFMA R11, R41, R40, R11 ;  /* 0x00000028290b7223 */ /* 0x000fe2000000000b */
[----:B------:R-:W-:Y:S01]  /*6f50*/  LOP3.LUT R40, R56, 0xffff0000, RZ, 0xc0, !PT ;  /* 0xffff000038287812 */ /* 0x000fe200078ec0ff */
[C---:B------:R-:W-:Y:S01]  /*6f60*/  FMUL R8, R38.reuse, R12 ;  /* 0x0000000c26087220 */ /* 0x040fe20000400000 */
[----:B------:R-:W-:Y:S01]  /*6f70*/  F2FP.BF16.F32.PACK_AB R54, R5, R4 ;  /* 0x000000040536723e */ /* 0x000fe200000010ff */
[C---:B------:R-:W-:Y:S01]  /*6f80*/  FMUL R9, R38.reuse, R13 ;  /* 0x0000000d26097220 */ /* 0x040fe20000400000 */
[----:B------:R-:W-:Y:S01]  /*6f90*/  F2FP.BF16.F32.PACK_AB R55, R11, R6 ;  /* 0x000000060b37723e */ /* 0x000fe200000010ff */
[C---:B------:R-:W-:Y:S01]  /*6fa0*/  FMUL R10, R38.reuse, R14 ;  /* 0x0000000e260a7220 */ /* 0x040fe20000400000 */
[----:B------:R-:W-:Y:S01]  /*6fb0*/  FMUL R15, R38, R15 ;  /* 0x0000000f260f7220 */ /* 0x000fe20000400000 */
[----:B------:R-:W-:Y:S01]  /*6fc0*/  FFMA R8, R41, R43, R8 ;  /* 0x0000002b29087223 */ /* 0x000fe20000000008 */
[----:B------:R-:W-:Y:S01]  /*6fd0*/  SHF.L.U32 R43, R59, 0x10, RZ ;  /* 0x000000103b2b7819 */ /* 0x000fe200000006ff */
[C---:B------:R-:W-:Y:S01]  /*6fe0*/  FFMA R9, R41.reuse, R40, R9 ;  /* 0x0000002829097223 */ /* 0x040fe20000000009 */
[C---:B------:R-:W-:Y:S01]  /*6ff0*/  SHF.L.U32 R40, R58.reuse, 0x10, RZ ;  /* 0x000000103a287819 */ /* 0x040fe200000006ff */
        /* <DEDUP_REMOVED lines=8> */
[----:B------:R-:W-:Y:S01]  /*7080*/  FMUL R14, R38, R18 ;  /* 0x00000012260e7220 */ /* 0x000fe20000400000 */
[----:B------:R-:W-:Y:S01]  /*7090*/  FFMA R12, R41, R40, R12 ;  /* 0x00000028290c7223 */ /* 0x000fe2000000000c */
[----:B------:R-:W-:Y:S01]  /*70a0*/  LOP3.LUT R40, R59, 0xffff0000, RZ, 0xc0, !PT ;  /* 0xffff00003b287812 */ /* 0x000fe200078ec0ff */
[C---:B------:R-:W-:Y:S01]  /*70b0*/  FFMA R13, R41.reuse, R42, R13 ;  /* 0x0000002a290d7223 */ /* 0x040fe2000000000d */
[----:B------:R-:W-:Y:S01]  /*70c0*/  LOP3.LUT R42, R64, 0xffff0000, RZ, 0xc0, !PT ;  /* 0xffff0000402a7812 */ /* 0x000fe200078ec0ff */
[----:B------:R-:W-:Y:S01]  /*70d0*/  FMUL R19, R38, R19 ;  /* 0x0000001326137220 */ /* 0x000fe20000400000 */
[----:B------:R-:W-:Y:S01]  /*70e0*/  FFMA R14, R41, R43, R14 ;  /* 0x0000002b290e7223 */ /* 0x000fe2000000000e */
[----:B------:R-:W-:Y:S01]  /*70f0*/  SHF.L.U32 R43, R64, 0x10, RZ ;  /* 0x00000010402b7819 */ /* 0x000fe200000006ff */
[----:B------:R1:W-:Y:S01]  /*7100*/  STS.128 [R93], R52 ;  /* 0x000000345d007388 */ /* 0x0003e20000000c00 */
[----:B------:R-:W-:Y:S01]  /*7110*/  F2FP.BF16.F32.PACK_AB R70, R13, R12 ;  /* 0x0000000c0d46723e */ /* 0x000fe200000010ff */
[C---:B------:R-:W-:Y:S01]  /*7120*/  FMUL R16, R38.reuse, R20 ;  /* 0x0000001426107220 */ /* 0x040fe20000400000 */
        /* <DEDUP_REMOVED lines=8> */
[C---:B------:R-:W-:Y:S01]  /*71b0*/  FFMA R17, R41.reuse, R42, R17 ;  /* 0x0000002a29117223 */ /* 0x040fe20000000011 */
[----:B------:R-:W-:Y:S01]  /*71c0*/  FFMA R18, R41, R45, R18 ;  /* 0x0000002d29127223 */ /* 0x000fe20000000012 */
[----:B------:R1:W-:Y:S01]  /*71d0*/  STS.128 [R92+0x10], R68 ;  /* 0x000010445c007388 */ /* 0x0003e20000000c00 */
[----:B------:R-:W-:Y:S01]  /*71e0*/  SHF.L.U32 R45, R67, 0x10, RZ ;  /* 0x00000010432d7819 */ /* 0x000fe200000006ff */
[----:B------:R-:W-:Y:S01]  /*71f0*/  FFMA R23, R41, R40, R23 ;  /* 0x0000002829177223 */ /* 0x000fe20000000017 */
[----:B------:R-:W-:Y:S01]  /*7200*/  LOP3.LUT R40, R66, 0xffff0000, RZ, 0xc0, !PT ;  /* 0xffff000042287812 */ /* 0x000fe200078ec0ff */
[C---:B------:R-:W-:Y:S01]  /*7210*/  FMUL R20, R38.reuse, R24 ;  /* 0x0000001826147220 */ /* 0x040fe20000400000 */
[----:B------:R-:W-:Y:S01]  /*7220*/  LOP3.LUT R42, R67, 0xffff0000, RZ, 0xc0, !PT ;  /* 0xffff0000432a7812 */ /* 0x000fe200078ec0ff */
[C---:B------:R-:W-:Y:S01]  /*7230*/  FMUL R21, R38.reuse, R25 ;  /* 0x0000001926157220 */ /* 0x040fe20000400000 */
[----:B------:R-:W-:Y:S01]  /*7240*/  F2FP.BF16.F32.PACK_AB R100, R17, R16 ;  /* 0x000000101164723e */ /* 0x000fe200000010ff */
[C---:B------:R-:W-:Y:S01]  /*7250*/  FMUL R22, R38.reuse, R26 ;  /* 0x0000001a26167220 */ /* 0x040fe20000400000 */
[----:B------:R-:W-:Y:S01]  /*7260*/  FMUL R27, R38, R27 ;  /* 0x0000001b261b7220 */ /* 0x000fe20000400000 */
[C---:B------:R-:W-:Y:S01]  /*7270*/  FFMA R20, R41.reuse, R43, R20 ;  /* 0x0000002b29147223 */ /* 0x040fe20000000014 */
[C---:B------:R-:W-:Y:S01]  /*7280*/  FFMA R21, R41.reuse, R40, R21 ;  /* 0x0000002829157223 */ /* 0x040fe20000000015 */
[C---:B------:R-:W-:Y:S01]  /*7290*/  FFMA R22, R41.reuse, R45, R22 ;  /* 0x0000002d29167223 */ /* 0x040fe20000000016 */
[----:B------:R-:W-:Y:S01]  /*72a0*/  FFMA R27, R41, R42, R27 ;  /* 0x0000002a291b7223 */ /* 0x000fe2000000001b */
[----:B------:R-:W-:Y:S01]  /*72b0*/  SHF.L.U32 R40, R72, 0x10, RZ ;  /* 0x0000001048287819 */ /* 0x000fe200000006ff */
[----:B------:R-:W-:Y:S01]  /*72c0*/  FMUL R24, R38, R28 ;  /* 0x0000001c26187220 */ /* 0x000fe20000400000 */
[----:B------:R-:W-:Y:S01]  /*72d0*/  LOP3.LUT R42, R72, 0xffff0000, RZ, 0xc0, !PT ;  /* 0xffff0000482a7812 */ /* 0x000fe200078ec0ff */
[C---:B------:R-:W-:Y:S01]  /*72e0*/  FMUL R25, R38.reuse, R29 ;  /* 0x0000001d26197220 */ /* 0x040fe20000400000 */
[----:B------:R-:W-:Y:S01]  /*72f0*/  SHF.L.U32 R43, R73, 0x10, RZ ;  /* 0x00000010492b7819 */ /* 0x000fe200000006ff */
[C---:B------:R-:W-:Y:S01]  /*7300*/  FMUL R26, R38.reuse, R30 ;  /* 0x0000001e261a7220 */ /* 0x040fe20000400000 */
[C---:B------:R-:W-:Y:S01]  /*7310*/  FFMA R24, R41.reuse, R40, R24 ;  /* 0x0000002829187223 */ /* 0x040fe20000000018 */
[----:B------:R-:W-:Y:S01]  /*7320*/  FFMA R25, R41, R42, R25 ;  /* 0x0000002a29197223 */ /* 0x000fe20000000019 */
[----:B------:R-:W-:Y:S01]  /*7330*/  LOP3.LUT R40, R73, 0xffff0000, RZ, 0xc0, !PT ;  /* 0xffff000049287812 */ /* 0x000fe200078ec0ff */
[----:B------:R-:W-:Y:S01]  /*7340*/  FFMA R26, R41, R43, R26 ;  /* 0x0000002b291a7223 */ /* 0x000fe2000000001a */
[----:B------:R-:W-:Y:S01]  /*7350*/  FMUL R31, R38, R31 ;  /* 0x0000001f261f7220 */ /* 0x000fe20000400000 */
[----:B------:R-:W-:Y:S01]  /*7360*/  SHF.L.U32 R43, R74, 0x10, RZ ;  /* 0x000000104a2b7819 */ /* 0x000fe200000006ff */
[----:B------:R-:W-:Y:S01]  /*7370*/  FMUL R28, R38, R32 ;  /* 0x00000020261c7220 */ /* 0x000fe20000400000 */
[----:B------:R-:W-:Y:S01]  /*7380*/  LOP3.LUT R42, R74, 0xffff0000, RZ, 0xc0, !PT ;  /* 0xffff00004a2a7812 */ /* 0x000fe200078ec0ff */
[C---:B------:R-:W-:Y:S01]  /*7390*/  FMUL R29, R38.reuse, R33 ;  /* 0x00000021261d7220 */ /* 0x040fe20000400000 */
[----:B------:R-:W-:Y:S01]  /*73a0*/  SHF.L.U32 R45, R75, 0x10, RZ ;  /* 0x000000104b2d7819 */ /* 0x000fe200000006ff */
[C---:B------:R-:W-:Y:S01]  /*73b0*/  FMUL R30, R38.reuse, R34 ;  /* 0x00000022261e7220 */ /* 0x040fe20000400000 */
[----:B------:R-:W-:Y:S01]  /*73c0*/  FFMA R31, R41, R40, R31 ;  /* 0x00000028291f7223 */ /* 0x000fe2000000001f */
[----:B------:R-:W-:Y:S01]  /*73d0*/  FMUL R35, R38, R35 ;  /* 0x0000002326237220 */ /* 0x000fe20000400000 */
[----:B------:R-:W-:Y:S01]  /*73e0*/  F2FP.BF16.F32.PACK_AB R101, R23, R18 ;  /* 0x000000121765723e */ /* 0x000fe200000010ff */
[----:B------:R-:W-:Y:S01]  /*73f0*/  FFMA R28, R41, R43, R28 ;  /* 0x0000002b291c7223 */ /* 0x000fe2000000001c */
[----:B------:R-:W-:Y:S01]  /*7400*/  F2FP.BF16.F32.PACK_AB R102, R21, R20 ;  /* 0x000000141566723e */ /* 0x000fe200000010ff */
[----:B------:R-:W-:Y:S01]  /*7410*/  FFMA R29, R41, R42, R29 ;  /* 0x0000002a291d7223 */ /* 0x000fe2000000001d */
[----:B------:R-:W-:Y:S01]  /*7420*/  F2FP.BF16.F32.PACK_AB R103, R27, R22 ;  /* 0x000000161b67723e */ /* 0x000fe200000010ff */
[C---:B------:R-:W-:Y:S01]  /*7430*/  FFMA R30, R41.reuse, R45, R30 ;  /* 0x0000002d291e7223 */ /* 0x040fe2000000001e */
[----:B------:R-:W-:Y:S01]  /*7440*/  FFMA R35, R41, R44, R35 ;  /* 0x0000002c29237223 */ /* 0x000fe20000000023 */
[----:B------:R-:W-:Y:S02]  /*7450*/  F2FP.BF16.F32.PACK_AB R104, R25, R24 ;  /* 0x000000181968723e */ /* 0x000fe400000010ff */
[----:B------:R1:W-:Y:S01]  /*7460*/  STS.128 [R91+0x20], R100 ;  /* 0x000020645b007388 */ /* 0x0003e20000000c00 */
[----:B------:R-:W-:Y:S02]  /*7470*/  F2FP.BF16.F32.PACK_AB R105, R31, R26 ;  /* 0x0000001a1f69723e */ /* 0x000fe400000010ff */
[----:B------:R-:W-:Y:S02]  /*7480*/  F2FP.BF16.F32.PACK_AB R106, R29, R28 ;  /* 0x0000001c1d6a723e */ /* 0x000fe400000010ff */
[----:B------:R-:W-:Y:S05]  /*7490*/  F2FP.BF16.F32.PACK_AB R107, R35, R30 ;  /* 0x0000001e236b723e */ /* 0x000fea00000010ff */
[----:B------:R1:W-:Y:S01]  /*74a0*/  STS.128 [R87+0x30], R104 ;  /* 0x0000306857007388 */ /* 0x0003e20000000c00 */
[----:B------:R-:W-:Y:S01]  /*74b0*/  @!PT LDS RZ, [RZ] ;  /* 0x00000000fffff984 */ /* 0x000fe20000000800 */
[----:B------:R-:W-:Y:S01]  /*74c0*/  @!PT LDS RZ, [RZ] ;  /* 0x00000000fffff984 */ /* 0x000fe20000000800 */
[----:B------:R-:W-:Y:S01]  /*74d0*/  @!PT LDS RZ, [RZ] ;  /* 0x00000000fffff984 */ /* 0x000fe20000000800 */
[----:B------:R-:W-:Y:S01]  /*74e0*/  @!PT LDS RZ, [RZ] ;  /* 0x00000000fffff984 */ /* 0x000fe20000000800 */
[----:B------:R3:W-:Y:S07]  /*74f0*/  MEMBAR.ALL.CTA ;  /* 0x0000000000007992 */ /* 0x0007ee0000008000 */
[----:B---3--:R-:W3:Y:S02]  /*7500*/  FENCE.VIEW.ASYNC.S ;  /* 0x00000000000073c6 */ /* 0x008ee40000000000 */
[----:B---3--:R-:W-:Y:S06]  /*7510*/  BAR.SYNC.DEFER_BLOCKING 0x1, 0x80 ;  /* 0x0042000000007b1d */ /* 0x008fec0000010000 */
[----:B------:R-:W-:Y:S05]  /*7520*/  @P0 BRA `(.L_x_119) ;  /* 0x0000000000280947 */ /* 0x000fea0003800000 */
[----:B------:R-:W3:Y:S01]  /*7530*/  LDCU.64 UR6, c[0x0][0x348] ;  /* 0x00006900ff0677ac */ /* 0x000ee20008000a00 */
[----:B------:R-:W-:Y:S01]  /*7540*/  UIADD3 UR4, UPT, UPT, UR44, 0x200, URZ ;  /* 0x000002002c047890 */ /* 0x000fe2000fffe0ff */
[----:B------:R-:W-:Y:S05]  /*7550*/  UMOV UR51, UR36 ;  /* 0x0000002400337c82 */ /* 0x000fea0008000000 */
[----:B------:R-:W-:Y:S04]  /*7560*/  MOV R84, UR4 ;  /* 0x0000000400547c02 */ /* 0x000fe80008000f00 */
[----:B------:R-:W-:Y:S01]  /*7570*/  R2UR UR48, R84 ;  /* 0x00000000543072ca */ /* 0x000fe200000e0000 */
[----:B---3--:R-:W-:Y:S04]  /*7580*/  UIADD3 UR4, UP0, UPT, UR6, 0x680, URZ ;  /* 0x0000068006047890 */ /* 0x008fe8000ff1e0ff */
[----:B------:R-:W-:Y:S09]  /*7590*/  UIADD3.X UR5, UPT, UPT, URZ, UR7, URZ, UP0, !UPT ;  /* 0x00000007ff057290 */ /* 0x000ff200087fe4ff */
[----:B------:R3:W-:Y:S01]  /*75a0*/  UTMASTG.3D [UR48], [UR4] ;  /* 0x00000030040073b5 */ /* 0x0007e20008010000 */
[----:B------:R0:W-:Y:S01]  /*75b0*/  UTMACMDFLUSH ;  /* 0x00000000000079b7 */ /* 0x0001e20000000000 */
[----:B---3--:R-:W-:Y:S04]  /*75c0*/  DEPBAR.LE SB0, 0x1 ;  /* 0x000080400000791a */ /* 0x008fe80000000000 */
.L_x_119:
[----:B------:R-:W-:Y:S05]  /*75d0*/  BSYNC.RECONVERGENT B0 ;  /* 0x0000000000007941 */ /* 0x000fea0003800200 */
.L_x_118:
[----:B------:R-:W-:Y:S01]  /*75e0*/  BAR.SYNC.DEFER_BLOCKING 0x1, 0x80 ;  /* 0x0042000000007b1d */ /* 0x000fe20000010000 */
[----:B------:R-:W-:Y:S01]  /*75f0*/  ISETP.NE.AND P1, PT, R98, RZ, PT ;  /* 0x000000ff6200720c */ /* 0x000fe20003f25270 */
[----:B------:R-:W-:Y:S01]  /*7600*/  UISETP.NE.AND UP0, UPT, UR52, URZ, UPT ;  /* 0x000000ff3400728c */ /* 0x000fe2000bf05270 */
[----:B------:R-:W-:Y:S11]  /*7610*/  LEA R3, R46, UR44, 0x3 ;  /* 0x0000002c2e037c11 */ /* 0x000ff6000f8e18ff */
[----:B------:R-:W-:Y:S01]  /*7620*/  @P1 SHF.L.U32 R2, R90, 0x1f, RZ ;  /* 0x0000001f5a021819 */ /* 0x000fe200000006ff */
[----:B------:R-:W-:Y:S06]  /*7630*/  BRA.U !UP0, `(.L_x_120) ;  /* 0x0000000108247547 */ /* 0x000fec000b800000 */
[----:B------:R-:W-:Y:S01]  /*7640*/  IMAD.U32 R5, RZ, RZ, UR46 ;  /* 0x0000002eff057e24 */ /* 0x000fe2000f8e00ff */
[----:B------:R-:W-:Y:S01]  /*7650*/  MOV R0, UR47 ;  /* 0x0000002f00007c02 */ /* 0x000fe20008000f00 */
[----:B------:R-:W-:Y:S03]  /*7660*/  UIADD3 UR4, UPT, UPT, UR46, 0x1, URZ ;  /* 0x000000012e047890 */ /* 0x000fe6000fffe0ff */
[----:B------:R-:W-:Y:S01]  /*7670*/  @P1 LEA R5, R5, UR44, 0x3 ;  /* 0x0000002c05051c11 */ /* 0x000fe2000f8e18ff */
[----:B------:R-:W-:Y:S04]  /*7680*/  UISETP.NE.AND UP0, UPT, UR4, 0x4, UPT ;  /* 0x000000040400788c */ /* 0x000fe8000bf05270 */
[----:B------:R-:W-:Y:S01]  /*7690*/  @P1 VIADD R5, R5, 0x60 ;  /* 0x0000006005051836 */ /* 0x000fe20000000000 */
[----:B------:R-:W-:Y:S04]  /*76a0*/  USEL UR46, UR4, URZ, UP0 ;  /* 0x000000ff042e7287 */ /* 0x000fe80008000000 */
[----:B------:R-:W-:Y:S04]  /*76b0*/  @P1 PRMT R0, R0, 0x654, R5 ;  /* 0x0000065400001816 */ /* 0x000fe80000000005 */
[----:B------:R3:W-:Y:S04]  /*76c0*/  @P1 SYNCS.ARRIVE.TRANS64.RED.A1T0 RZ, [R0+URZ], RZ ;  /* 0x000000ff00ff19a7 */ /* 0x0007e800081004ff */
.L_x_120:
[----:B------:R-:W4:Y:S01]  /*76d0*/  @P1 SYNCS.PHASECHK.TRANS64.TRYWAIT P0, [R3+URZ+0x40], R2 ;  /* 0x00004002030015a7 */ /* 0x000f2200080011ff */
[----:B------:R-:W-:Y:S01]  /*76e0*/  BSSY B1, `(.L_x_121) ;  /* 0x0000016000017945 */ /* 0x000fe20003800000 */
[----:B----4-:R-:W-:Y:S03]  /*76f0*/  @P1 SEL R47, RZ, 0x1, !P0 ;  /* 0x00000001ff2f1807 */ /* 0x010fe60004000000 */
[----:B------:R-:W-:Y:S05]  /*7700*/  @!P1 BRA `(.L_x_122) ;  /* 0x00000000004c9947 */ /* 0x000fea0003800000 */
[----:B------:R-:W-:Y:S01]  /*7710*/  ISETP.NE.AND P0, PT, R47, RZ, PT ;  /* 0x000000ff2f00720c */ /* 0x000fe20003f05270 */
[----:B------:R-:W-:Y:S01]  /*7720*/  BSSY B0, `(.L_x_123) ;  /* 0x000000b000007945 */ /* 0x000fe20003800000 */
[----:B------:R-:W-:Y:S11]  /*7730*/  ISETP.NE.AND P1, PT, R60, RZ, PT ;  /* 0x000000ff3c00720c */ /* 0x000ff60003f25270 */
[----:B------:R-:W-:Y:S02]  /*7740*/  @!UPT UIADD3 URZ, UPT, UPT, URZ, URZ, URZ ;  /* 0x000000fffffff290 */ /* 0x000fe4000fffe0ff */
[C---:B------:R-:W-:Y:S01]  /*7750*/  @P1 IMAD R6, R46.reuse, 0x2000, R93 ;  /* 0x000020002e061824 */ /* 0x040fe200078e025d */
[C---:B------:R-:W-:Y:S01]  /*7760*/  @P1 LEA R4, R46.reuse, R91, 0xd ;  /* 0x0000005b2e041211 */ /* 0x040fe200078e68ff */
[C---:B------:R-:W-:Y:S02]  /*7770*/  @P1 IMAD R5, R46.reuse, 0x2000, R92 ;  /* 0x000020002e051824 */ /* 0x040fe400078e025c */
[----:B------:R-:W-:Y:S01]  /*7780*/  @P1 IMAD R2, R46, 0x2000, R87 ;  /* 0x000020002e021824 */ /* 0x000fe200078e0257 */
[----:B------:R-:W-:Y:S06]  /*7790*/  @P0 BRA `(.L_x_124) ;  /* 0x00000000000c0947 */ /* 0x000fec0003800000 */
[----:B---3--:R-:W-:Y:S04]  /*77a0*/  SHF.L.U32 R0, R90, 0x1f, RZ ;  /* 0x0000001f5a007819 */ /* 0x008fe800000006ff */
[----:B------:R-:W3:Y:S02]  /*77b0*/  SYNCS.PHASECHK.TRANS64.TRYWAIT P0, [R3+URZ+0x40], R0 ;  /* 0x00004000030075a7 */ /* 0x000ee400080011ff */
[----:B---3--:R-:W-:Y:S05]  /*77c0*/  @!P0 BRA `(.L_x_125) ;  /* 0x0000003000c88947 */ /* 0x008fea0003800000 */
.L_x_124:
[----:B------:R-:W-:Y:S05]  /*77d0*/  BSYNC B0 ;  /* 0x0000000000007941 */ /* 0x000fea0003800000 */
.L_x_123:
[----:B------:R-:W-:Y:S02]  /*77e0*/  ISETP.NE.AND P0, PT, R60, RZ, PT ;  /* 0x000000ff3c00720c */ /* 0x000fe40003f05270 */
[----:B------:R-:W-:Y:S11]  /*77f0*/  IADD3 R46, PT, PT, R46, 0x1, RZ ;  /* 0x000000012e2e7810 */ /* 0x000ff60007ffe0ff */
[----:B------:R4:W1:Y:S04]  /*7800*/  @P0 LDS.128 R48, [R6] ;  /* 0x0000000006300984 */ /* 0x0008680000000c00 */
[----:B------:R4:W1:Y:S04]  /*7810*/  @P0 LDS.128 R56, [R5+0x10] ;  /* 0x0000100005380984 */ /* 0x0008680000000c00 */
[----:B------:R4:W1:Y:S04]  /*7820*/  @P0 LDS.128 R64, [R4+0x20] ;  /* 0x0000200004400984 */ /* 0x0008680000000c00 */
[----:B------:R4:W1:Y:S02]  /*7830*/  @P0 LDS.128 R72, [R2+0x30] ;  /* 0x0000300002480984 */ /* 0x0008640000000c00 */
.L_x_122:
[----:B------:R-:W-:Y:S05]  /*7840*/  BSYNC B1 ;  /* 0x0000000000017941 */ /* 0x000fea0003800000 */
.L_x_121:
[----:B---3--:R-:W-:Y:S05]  /*7850*/  VIADD R0, R39, 0x20 ;  /* 0x0000002027007836 */ /* 0x008fea0000000000 */
[----:B------:R-:W-:Y:S04]  /*7860*/  SHF.R.U32.HI R0, RZ, 0x15, R0 ;  /* 0x00000015ff007819 */ /* 0x000fe80000011600 */
[----:B------:R-:W-:Y:S11]  /*7870*/  LOP3.LUT P0, RZ, R0, 0x3, R81, 0x48, !PT ;  /* 0x0000000300ff7812 */ /* 0x000ff60007804851 */
[----:B------:R-:W-:Y:S02]  /*7880*/  @!UPT UIADD3 URZ, UPT, UPT, URZ, URZ, URZ ;  /* 0x000000fffffff290 */ /* 0x000fe4000fffe0ff */
[----:B------:R-:W-:Y:S05]  /*7890*/  @!P0 BRA `(.L_x_126) ;  /* 0x0000000000408947 */ /* 0x000fea0003800000 */
[----:B------:R-:W3:Y:S01]  /*78a0*/  LDCU.64 UR8, c[0x4][0x70] ;  /* 0x01000e00ff0877ac */ /* 0x000ee20008000a00 */
[----:B------:R-:W-:Y:S01]  /*78b0*/  MOV R3, 0x0 ;  /* 0x0000000000037802 */ /* 0x000fe20000000f00 */
[----:B------:R-:W-:Y:S02]  /*78c0*/  HFMA2 R12, -RZ, RZ, 0, 5.9604644775390625e-08 ;  /* 0x00000001ff0c7431 */ /* 0x000fe400000001ff */
[----:B------:R-:W-:Y:S02]  /*78d0*/  IMAD.MOV.U32 R8, RZ, RZ, 0x192 ;  /* 0x00000192ff087424 */ /* 0x000fe400078e00ff */
[----:B------:R-:W-:Y:S01]  /*78e0*/  IMAD.MOV.U32 R13, RZ, RZ, RZ ;  /* 0x000000ffff0d7224 */ /* 0x000fe200078e00ff */
[----:B------:R-:W5:Y:S01]  /*78f0*/  LDCU.64 UR6, c[0x4][0x78] ;  /* 0x01000f00ff0677ac */ /* 0x000f620008000a00 */
[----:B----4-:R-:W4:Y:S01]  /*7900*/  LDC.64 R2, c[0x4][R3] ;  /* 0x0100000003027b82 */ /* 0x010f220000000a00 */
[----:B------:R-:W2:Y:S01]  /*7910*/  LDCU.64 UR4, c[0x4][0x10] ;  /* 0x01000200ff0477ac */ /* 0x000ea20008000a00 */
[----:B---3--:R-:W-:Y:S01]  /*7920*/  MOV R5, UR9 ;  /* 0x0000000900057c02 */ /* 0x008fe20008000f00 */
[----:B------:R-:W-:Y:S01]  /*7930*/  IMAD.U32 R4, RZ, RZ, UR8 ;  /* 0x00000008ff047e24 */ /* 0x000fe2000f8e00ff */
[----:B-----5:R-:W-:Y:S01]  /*7940*/  MOV R7, UR7 ;  /* 0x0000000700077c02 */ /* 0x020fe20008000f00 */
[----:B------:R-:W-:Y:S01]  /*7950*/  IMAD.U32 R6, RZ, RZ, UR6 ;  /* 0x00000006ff067e24 */ /* 0x000fe2000f8e00ff */
[----:B--2---:R-:W-:Y:S01]  /*7960*/  MOV R11, UR5 ;  /* 0x00000005000b7c02 */ /* 0x004fe20008000f00 */
[----:B------:R-:W-:Y:S02]  /*7970*/  IMAD.U32 R10, RZ, RZ, UR4 ;  /* 0x00000004ff0a7e24 */ /* 0x000fe4000f8e00ff */
[----:B------:R-:W-:Y:S07]  /*7980*/  LEPC R20, `(.L_x_126) ;  /* 0x000000001014794e */ /* 0x000fee0000000000 */
[----:B-1--4-:R-:W-:Y:S05]  /*7990*/  CALL.ABS.NOINC R2 ;  /* 0x0000000002007343 */ /* 0x012fea0003c00000 */
.L_x_126:
[C---:B-1----:R-:W-:Y:S01]  /*79a0*/  SHF.L.U32 R40, R48.reuse, 0x10, RZ ;  /* 0x0000001030287819 */ /* 0x042fe200000006ff */
[----:B------:R-:W-:Y:S05]  /*79b0*/  WARPSYNC.ALL ;  /* 0x0000000000007948 */ /* 0x000fea0003800000 */
[----:B------:R-:W-:Y:S01]  /*79c0*/  R2UR UR4, R39 ;  /* 0x00000000270472ca */ /* 0x000fe200000e0000 */
[----:B------:R-:W-:Y:S01]  /*79d0*/  BSSY.RECONVERGENT B0, `(.L_x_127) ;  /* 0x0000090000007945 */ /* 0x000fe20003800200 */
[----:B------:R-:W-:Y:S02]  /*79e0*/  LOP3.LUT R43, R48, 0xffff0000, RZ, 0xc0, !PT ;  /* 0xffff0000302b7812 */ /* 0x000fe400078ec0ff */
[----:B------:R-:W-:Y:S02]  /*79f0*/  LOP3.LUT R42, R49, 0xffff0000, RZ, 0xc0, !PT ;  /* 0xffff0000312a7812 */ /* 0x000fe400078ec0ff */
[----:B------:R-:W-:Y:S02]  /*7a00*/  SHF.L.U32 R45, R51, 0x10, RZ ;  /* 0x00000010332d7819 */ /* 0x000fe400000006ff */
[----:B------:R-:W-:Y:S02]  /*7a10*/  ISETP.NE.AND P6, PT, R98, RZ, PT ;  /* 0x000000ff6200720c */ /* 0x000fe40003fc5270 */
[----:B------:R-:W-:Y:S02]  /*7a20*/  MOV R52, UR46 ;  /* 0x0000002e00347c02 */ /* 0x000fe40008000f00 */
[----:B------:R-:W-:Y:S01]  /*7a30*/  MOV R61, UR47 ;  /* 0x0000002f003d7c02 */ /* 0x000fe20008000f00 */
[----:B----4-:R-:W1:Y:S01]  /*7a40*/  LDTM.x32 R4, tmem[UR4+0x20] ;  /* 0x00002004000479ee */ /* 0x010e6200082c0000 */
[----:B------:R-:W-:Y:S02]  /*7a50*/  LOP3.LUT R44, R75, 0xffff0000, RZ, 0xc0, !PT ;  /* 0xffff00004b2c7812 */ /* 0x000fe400078ec0ff */
[----:B------:R-:W-:Y:S02]  /*7a60*/  ISETP.NE.AND P0, PT, R95, RZ, PT ;  /* 0x000000ff5f00720c */ /* 0x000fe40003f05270 */
[----:B------:R-:W-:Y:S03]  /*7a70*/  LEA R62, R46, UR44, 0x3 ;  /* 0x0000002c2e3e7c11 */ /* 0x000fe6000f8e18ff */
[----:B------:R-:W-:Y:S02]  /*7a80*/  @P6 LEA R52, R52, UR44, 0x3 ;  /* 0x0000002c34346c11 */ /* 0x000fe4000f8e18ff */
[----:B------:R-:W-:Y:S02]  /*7a90*/  @P6 SHF.L.U32 R63, R90, 0x1f, RZ ;  /* 0x0000001f5a3f6819 */ /* 0x000fe400000006ff */
[----:B------:R-:W-:Y:S04]  /*7aa0*/  @P6 IADD3 R52, PT, PT, R52, 0x60, RZ ;  /* 0x0000006034346810 */ /* 0x000fe80007ffe0ff */
[----:B------:R-:W-:Y:S01]  /*7ab0*/  @P6 PRMT R61, R61, 0x654, R52 ;  /* 0x000006543d3d6816 */ /* 0x000fe20000000034 */
[C---:B-1----:R-:W-:Y:S01]  /*7ac0*/  FMUL R0, R38.reuse, R4 ;  /* 0x0000000426007220 */ /* 0x042fe20000400000 */
[C---:B------:R-:W-:Y:S01]  /*7ad0*/  FMUL R2, R38.reuse, R5 ;  /* 0x0000000526027220 */ /* 0x040fe20000400000 */
[C---:B------:R-:W-:Y:S01]  /*7ae0*/  FMUL R3, R38.reuse, R6 ;  /* 0x0000000626037220 */ /* 0x040fe20000400000 */
[----:B------:R-:W-:Y:S01]  /*7af0*/  FMUL R7, R38, R7 ;  /* 0x0000000726077220 */ /* 0x000fe20000400000 */
[----:B------:R-:W-:Y:S01]  /*7b00*/  FFMA R0, R41, R40, R0 ;  /* 0x0000002829007223 */ /* 0x000fe20000000000 */
[----:B------:R-:W-:Y:S01]  /*7b10*/  SHF.L.U32 R40, R49, 0x10, RZ ;  /* 0x0000001031287819 */ /* 0x000fe200000006ff */
[C---:B------:R-:W-:Y:S01]  /*7b20*/  FFMA R2, R41.reuse, R43, R2 ;  /* 0x0000002b29027223 */ /* 0x040fe20000000002 */
[----:B------:R-:W-:Y:S01]  /*7b30*/  SHF.L.U32 R43, R50, 0x10, RZ ;  /* 0x00000010322b7819 */ /* 0x000fe200000006ff */
[C---:B------:R-:W-:Y:S01]  /*7b40*/  FMUL R4, R38.reuse, R8 ;  /* 0x0000000826047220 */ /* 0x040fe20000400000 */
[----:B------:R-:W-:Y:S01]  /*7b50*/  FMUL R5, R38, R9 ;  /* 0x0000000926057220 */ /* 0x000fe20000400000 */
[C---:B------:R-:W-:Y:S01]  /*7b60*/  FFMA R3, R41.reuse, R40, R3 ;  /* 0x0000002829037223 */ /* 0x040fe20000000003 */
[----:B------:R-:W-:Y:S01]  /*7b70*/  LOP3.LUT R40, R50, 0xffff0000, RZ, 0xc0, !PT ;  /* 0xffff000032287812 */ /* 0x000fe200078ec0ff */
[----:B------:R-:W-:Y:S01]  /*7b80*/  FFMA R7, R41, R42, R7 ;  /* 0x0000002a29077223 */ /* 0x000fe20000000007 */
[----:B------:R-:W-:Y:S01]  /*7b90*/  LOP3.LUT R42, R51, 0xffff0000, RZ, 0xc0, !PT ;  /* 0xffff0000332a7812 */ /* 0x000fe200078ec0ff */
[----:B------:R-:W-:Y:S01]  /*7ba0*/  FMUL R6, R38, R10 ;  /* 0x0000000a26067220 */ /* 0x000fe20000400000 */
[----:B------:R-:W-:Y:S01]  /*7bb0*/  F2FP.BF16.F32.PACK_AB R52, R2, R0 ;  /* 0x000000000234723e */ /* 0x000fe200000010ff */
[----:B------:R-:W-:Y:S01]  /*7bc0*/  FMUL R11, R38, R11 ;  /* 0x0000000b260b7220 */ /* 0x000fe20000400000 */
[----:B------:R-:W-:Y:S01]  /*7bd0*/  F2FP.BF16.F32.PACK_AB R53, R7, R3 ;  /* 0x000000030735723e */ /* 0x000fe200000010ff */
        /* <DEDUP_REMOVED lines=20> */
[C---:B------:R-:W-:Y:S01]  /*7d20*/  FMUL R12, R38.reuse, R16 ;  /* 0x00000010260c7220 */ /* 0x040fe20000400000 */
        /* <DEDUP_REMOVED lines=13> */
[----:B------:R1:W-:Y:S01]  /*7e00*/  STS.128 [R93+0x2000], R52 ;  /* 0x002000345d007388 */ /* 0x0003e20000000c00 */
[----:B------:R-:W-:Y:S01]  /*7e10*/  F2FP.BF16.F32.PACK_AB R70, R13, R12 ;  /* 0x0000000c0d46723e */ /* 0x000fe200000010ff */
[----:B------:R-:W-:Y:S01]  /*7e20*/  FFMA R19, R41, R40, R19 ;  /* 0x0000002829137223 */ /* 0x000fe20000000013 */
[----:B------:R-:W-:Y:S01]  /*7e30*/  LOP3.LUT R40, R64, 0xffff0000, RZ, 0xc0, !PT ;  /* 0xffff000040287812 */ /* 0x000fe200078ec0ff */
[C---:B------:R-:W-:Y:S01]  /*7e40*/  FMUL R16, R38.reuse, R20 ;  /* 0x0000001426107220 */ /* 0x040fe20000400000 */
[C---:B------:R-:W-:Y:S01]  /*7e50*/  FMUL R17, R38.reuse, R21 ;  /* 0x0000001526117220 */ /* 0x040fe20000400000 */
[C---:B------:R-:W-:Y:S01]  /*7e60*/  FMUL R18, R38.reuse, R22 ;  /* 0x0000001626127220 */ /* 0x040fe20000400000 */
[----:B------:R-:W-:Y:S01]  /*7e70*/  F2FP.BF16.F32.PACK_AB R71, R19, R14 ;  /* 0x0000000e1347723e */ /* 0x000fe200000010ff */
[----:B------:R-:W-:Y:S01]  /*7e80*/  FMUL R23, R38, R23 ;  /* 0x0000001726177220 */ /* 0x000fe20000400000 */
[----:B------:R-:W-:Y:S01]  /*7e90*/  FFMA R16, R41, R43, R16 ;  /* 0x0000002b29107223 */ /* 0x000fe20000000010 */
[----:B------:R-:W-:Y:S01]  /*7ea0*/  SHF.L.U32 R43, R67, 0x10, RZ ;  /* 0x00000010432b7819 */ /* 0x000fe200000006ff */
[C---:B------:R-:W-:Y:S01]  /*7eb0*/  FFMA R17, R41.reuse, R40, R17 ;  /* 0x0000002829117223 */ /* 0x040fe20000000011 */
[----:B------:R1:W-:Y:S01]  /*7ec0*/  STS.128 [R92+0x2010], R68 ;  /* 0x002010445c007388 */ /* 0x0003e20000000c00 */
        /* <DEDUP_REMOVED lines=8> */
[C---:B------:R-:W-:Y:S01]  /*7f50*/  FMUL R22, R38.reuse, R26 ;  /* 0x0000001a26167220 */ /* 0x040fe20000400000 */
[----:B------:R-:W-:Y:S01]  /*7f60*/  FFMA R20, R41, R40, R20 ;  /* 0x0000002829147223 */ /* 0x000fe20000000014 */
[----:B------:R-:W-:Y:S01]  /*7f70*/  LOP3.LUT R40, R67, 0xffff0000, RZ, 0xc0, !PT ;  /* 0xffff000043287812 */ /* 0x000fe200078ec0ff */
[C---:B------:R-:W-:Y:S01]  /*7f80*/  FFMA R21, R41.reuse, R42, R21 ;  /* 0x0000002a29157223 */ /* 0x040fe20000000015 */
[C---:B------:R-:W-:Y:S01]  /*7f90*/  FFMA R22, R41.reuse, R43, R22 ;  /* 0x0000002b29167223 */ /* 0x040fe20000000016 */
[----:B------:R-:W-:Y:S01]  /*7fa0*/  FMUL R27, R38, R27 ;  /* 0x0000001b261b7220 */ /* 0x000fe20000400000 */
[----:B------:R-:W-:Y:S01]  /*7fb0*/  SHF.L.U32 R43, R72, 0x10, RZ ;  /* 0x00000010482b7819 */ /* 0x000fe200000006ff */
[----:B------:R-:W-:Y:S01]  /*7fc0*/  FMUL R24, R38, R28 ;  /* 0x0000001c26187220 */ /* 0x000fe20000400000 */
[----:B------:R-:W-:Y:S01]  /*7fd0*/  LOP3.LUT R42, R72, 0xffff0000, RZ, 0xc0, !PT ;  /* 0xffff0000482a7812 */ /* 0x000fe200078ec0ff */
[C---:B------:R-:W-:Y:S01]  /*7fe0*/  FMUL R25, R38.reuse, R29 ;  /* 0x0000001d26197220 */ /* 0x040fe20000400000 */
[C---:B------:R-:W-:Y:S01]  /*7ff0*/  FMUL R26, R38.reuse, R30 ;  /* 0x0000001e261a7220 */ /* 0x040fe20000400000 */
[C---:B------:R-:W-:Y:S01]  /*8000*/  FFMA R27, R41.reuse, R40, R27 ;  /* 0x00000028291b7223 */ /* 0x040fe2000000001b */
[----:B------:R-:W-:Y:S01]  /*8010*/  FFMA R24, R41, R43, R24 ;  /* 0x0000002b29187223 */ /* 0x000fe20000000018 */
[----:B------:R-:W-:Y:S01]  /*8020*/  LOP3.LUT R40, R73, 0xffff0000, RZ, 0xc0, !PT ;  /* 0xffff000049287812 */ /* 0x000fe200078ec0ff */
[C---:B------:R-:W-:Y:S01]  /*8030*/  FFMA R25, R41.reuse, R42, R25 ;  /* 0x0000002a29197223 */ /* 0x040fe20000000019 */
[----:B------:R-:W-:Y:S01]  /*8040*/  FMUL R31, R38, R31 ;  /* 0x0000001f261f7220 */ /* 0x000fe20000400000 */
[----:B------:R-:W-:Y:S01]  /*8050*/  SHF.L.U32 R43, R74, 0x10, RZ ;  /* 0x000000104a2b7819 */ /* 0x000fe200000006ff */
[----:B------:R-:W-:Y:S01]  /*8060*/  FFMA R26, R41, R45, R26 ;  /* 0x0000002d291a7223 */ /* 0x000fe2000000001a */
        /* <DEDUP_REMOVED lines=29> */
[----:B------:R-:W-:Y:S02]  /*8240*/  UIADD3 UR9, UPT, UPT, UR49, 0x20, URZ ;  /* 0x0000002031097890 */ /* 0x000fe4000fffe0ff */
[----:B------:R-:W-:Y:S01]  /*8250*/  UIADD3 UR8, UPT, UPT, UR44, 0x2200, URZ ;  /* 0x000022002c087890 */ /* 0x000fe2000fffe0ff */
[----:B------:R-:W-:Y:S01]  /*8260*/  UMOV UR10, UR50 ;  /* 0x00000032000a7c82 */ /* 0x000fe20008000000 */
[----:B------:R-:W-:Y:S01]  /*8270*/  UMOV UR11, UR36 ;  /* 0x00000024000b7c82 */ /* 0x000fe20008000000 */
[----:B---3--:R-:W-:Y:S04]  /*8280*/  UIADD3 UR4, UP0, UPT, UR6, 0x680, URZ ;  /* 0x0000068006047890 */ /* 0x008fe8000ff1e0ff */
[----:B------:R-:W-:Y:S09]  /*8290*/  UIADD3.X UR5, UPT, UPT, URZ, UR7, URZ, UP0, !UPT ;  /* 0x00000007ff057290 */ /* 0x000ff200087fe4ff */
[----:B------:R3:W-:Y:S01]  /*82a0*/  UTMASTG.3D [UR8], [UR4] ;  /* 0x00000008040073b5 */ /* 0x0007e20008010000 */
[----:B------:R0:W-:Y:S01]  /*82b0*/  UTMACMDFLUSH ;  /* 0x00000000000079b7 */ /* 0x0001e20000000000 */
[----:B---3--:R-:W-:Y:S04]  /*82c0*/  DEPBAR.LE SB0, 0x1 ;  /* 0x000080400000791a */ /* 0x008fe80000000000 */
.L_x_128:
[----:B------:R-:W-:Y:S05]  /*82d0*/  BSYNC.RECONVERGENT B0 ;  /* 0x0000000000007941 */ /* 0x000fea0003800200 */
.L_x_127:
[----:B------:R-:W-:Y:S01]  /*82e0*/  BAR.SYNC.DEFER_BLOCKING 0x1, 0x80 ;  /* 0x0042000000007b1d */ /* 0x000fe20000010000 */
[----:B------:R-:W-:Y:S04]  /*82f0*/  UIADD3 UR4, UPT, UPT, UR46, 0x1, URZ ;  /* 0x000000012e047890 */ /* 0x000fe8000fffe0ff */
[----:B------:R-:W-:Y:S04]  /*8300*/  UISETP.NE.AND UP0, UPT, UR4, 0x4, UPT ;  /* 0x000000040400788c */ /* 0x000fe8000bf05270 */
[----:B------:R-:W-:Y:S01]  /*8310*/  USEL UR45, UR4, URZ, UP0 ;  /* 0x000000ff042d7287 */ /* 0x000fe20008000000 */
[----:B------:R3:W-:Y:S01]  /*8320*/  @P6 SYNCS.ARRIVE.TRANS64.RED.A1T0 RZ, [R61+URZ], RZ ;  /* 0x000000ff3dff69a7 */ /* 0x0007e200081004ff */
[----:B------:R-:W-:Y:S01]  /*8330*/  BSSY B1, `(.L_x_129) ;  /* 0x0000017000017945 */ /* 0x000fe20003800000 */
[----:B------:R-:W4:Y:S02]  /*8340*/  @P6 SYNCS.PHASECHK.TRANS64.TRYWAIT P0, [R62+URZ+0x40], R63 ;  /* 0x0000403f3e0065a7 */ /* 0x000f2400080011ff */
[----:B----4-:R-:W-:Y:S01]  /*8350*/  @P6 SEL R47, RZ, 0x1, !P0 ;  /* 0x00000001ff2f6807 */ /* 0x010fe20004000000 */
[----:B---3--:R-:W-:Y:S06]  /*8360*/  @!P6 BRA `(.L_x_130) ;  /* 0x00000000004ce947 */ /* 0x008fec0003800000 */
        /* <DEDUP_REMOVED lines=9> */
[----:B------:R-:W-:Y:S04]  /*8400*/  SHF.L.U32 R5, R90, 0x1f, RZ ;  /* 0x0000001f5a057819 */ /* 0x000fe800000006ff */
[----:B------:R-:W3:Y:S02]  /*8410*/  SYNCS.PHASECHK.TRANS64.TRYWAIT P0, [R62+URZ+0x40], R5 ;  /* 0x000040053e0075a7 */ /* 0x000ee400080011ff */
[----:B---3--:R-:W-:Y:S05]  /*8420*/  @!P0 BRA `(.L_x_133) ;  /* 0x0000002400c48947 */ /* 0x008fea0003800000 */
.L_x_132:
[----:B------:R-:W-:Y:S05]  /*8430*/  BSYNC B0 ;  /* 0x0000000000007941 */ /* 0x000fea0003800000 */
.L_x_131:
[----:B------:R-:W-:Y:S02]  /*8440*/  ISETP.NE.AND P0, PT, R60, RZ, PT ;  /* 0x000000ff3c00720c */ /* 0x000fe40003f05270 */
[----:B------:R-:W-:Y:S11]  /*8450*/  IADD3 R46, PT, PT, R46, 0x1, RZ ;  /* 0x000000012e2e7810 */ /* 0x000ff60007ffe0ff */
[----:B------:R4:W1:Y:S04]  /*8460*/  @P0 LDS.128 R48, [R4] ;  /* 0x0000000004300984 */ /* 0x0008680000000c00 */
[----:B------:R4:W1:Y:S04]  /*8470*/  @P0 LDS.128 R56, [R3+0x10] ;  /* 0x0000100003380984 */ /* 0x0008680000000c00 */
[----:B------:R4:W1:Y:S04]  /*8480*/  @P0 LDS.128 R64, [R2+0x20] ;  /* 0x0000200002400984 */ /* 0x0008680000000c00 */
[----:B------:R4:W1:Y:S02]  /*8490*/  @P0 LDS.128 R72, [R0+0x30] ;  /* 0x0000300000480984 */ /* 0x0008640000000c00 */
.L_x_130:
[----:B------:R-:W-:Y:S05]  /*84a0*/  BSYNC B1 ;  /* 0x0000000000017941 */ /* 0x000fea0003800000 */
.L_x_129:
[----:B----4-:R-:W-:Y:S05]  /*84b0*/  VIADD R0, R39, 0x40 ;  /* 0x0000004027007836 */ /* 0x010fea0000000000 */
        /* <DEDUP_REMOVED lines=9> */
[----:B------:R-:W4:Y:S01]  /*8550*/  LDCU.64 UR6, c[0x4][0x78] ;  /* 0x01000f00ff0677ac */ /* 0x000f220008000a00 */
[----:B------:R-:W1:Y:S01]  /*8560*/  LDC.64 R2, c[0x4][R3] ;  /* 0x0100000003027b82 */ /* 0x000e620000000a00 */
[----:B------:R-:W5:Y:S01]  /*8570*/  LDCU.64 UR4, c[0x4][0x10] ;  /* 0x01000200ff0477ac */ /* 0x000f620008000a00 */
[----:B---3--:R-:W-:Y:S01]  /*8580*/  MOV R5, UR9 ;  /* 0x0000000900057c02 */ /* 0x008fe20008000f00 */
[----:B------:R-:W-:Y:S01]  /*8590*/  IMAD.U32 R4, RZ, RZ, UR8 ;  /* 0x00000008ff047e24 */ /* 0x000fe2000f8e00ff */
[----:B----4-:R-:W-:Y:S01]  /*85a0*/  MOV R7, UR7 ;  /* 0x0000000700077c02 */ /* 0x010fe20008000f00 */
[----:B------:R-:W-:Y:S01]  /*85b0*/  IMAD.U32 R6, RZ, RZ, UR6 ;  /* 0x00000006ff067e24 */ /* 0x000fe2000f8e00ff */
[----:B-----5:R-:W-:Y:S01]  /*85c0*/  MOV R11, UR5 ;  /* 0x00000005000b7c02 */ /* 0x020fe20008000f00 */
[----:B------:R-:W-:Y:S02]  /*85d0*/  IMAD.U32 R10, RZ, RZ, UR4 ;  /* 0x00000004ff0a7e24 */ /* 0x000fe4000f8e00ff */
[----:B------:R-:W-:Y:S07]  /*85e0*/  LEPC R20, `(.L_x_134) ;  /* 0x000000001014794e */ /* 0x000fee0000000000 */
[----:B-12---:R-:W-:Y:S05]  /*85f0*/  CALL.ABS.NOINC R2 ;  /* 0x0000000002007343 */ /* 0x006fea0003c00000 */
.L_x_134:
        /* <DEDUP_REMOVED lines=10> */
[----:B---3--:R-:W1:Y:S01]  /*86a0*/  LDTM.x32 R4, tmem[UR4+0x40] ;  /* 0x00004004000479ee */ /* 0x008e6200082c0000 */
        /* <DEDUP_REMOVED lines=136> */
.L_x_136:
[----:B------:R-:W-:Y:S05]  /*8f30*/  BSYNC.RECONVERGENT B0 ;  /* 0x0000000000007941 */ /* 0x000fea0003800200 */
.L_x_135:
        /* <DEDUP_REMOVED lines=21> */
.L_x_140:
[----:B------:R-:W-:Y:S05]  /*9090*/  BSYNC B0 ;  /* 0x0000000000007941 */ /* 0x000fea0003800000 */
.L_x_139:
[----:B------:R-:W-:Y:S11]  /*90a0*/  ISETP.NE.AND P0, PT, R60, RZ, PT ;  /* 0x000000ff3c00720c */ /* 0x000ff60003f05270 */
[----:B------:R-:W-:Y:S02]  /*90b0*/  @!UPT UIADD3 URZ, UPT, UPT, URZ, URZ, URZ ;  /* 0x000000fffffff290 */ /* 0x000fe4000fffe0ff */
[----:B------:R4:W1:Y:S04]  /*90c0*/  @P0 LDS.128 R48, [R3] ;  /* 0x0000000003300984 */ /* 0x0008680000000c00 */
[----:B------:R4:W1:Y:S04]  /*90d0*/  @P0 LDS.128 R56, [R2+0x10] ;  /* 0x0000100002380984 */ /* 0x0008680000000c00 */
[----:B------:R4:W1:Y:S04]  /*90e0*/  @P0 LDS.128 R64, [R0+0x20] ;  /* 0x0000200000400984 */ /* 0x0008680000000c00 */
[----:B------:R4:W1:Y:S02]  /*90f0*/  @P0 LDS.128 R72, [R46+0x30] ;  /* 0x000030002e480984 */ /* 0x0008640000000c00 */
.L_x_138:
[----:B------:R-:W-:Y:S05]  /*9100*/  BSYNC B1 ;  /* 0x0000000000017941 */ /* 0x000fea0003800000 */
.L_x_137:
        /* <DEDUP_REMOVED lines=21> */
.L_x_142:
[----:B------:R-:W-:Y:S01]  /*9260*/  ISETP.NE.AND P0, PT, R95, RZ, PT ;  /* 0x000000ff5f00720c */ /* 0x000fe20003f05270 */
[----:B------:R-:W-:Y:S05]  /*9270*/  WARPSYNC.ALL ;  /* 0x0000000000007948 */ /* 0x000fea0003800000 */
[----:B------:R-:W-:Y:S01]  /*9280*/  R2UR UR4, R39 ;  /* 0x00000000270472ca */ /* 0x000fe200000e0000 */
[----:B------:R-:W-:Y:S01]  /*9290*/  BSSY.RECONVERGENT B0, `(.L_x_143) ;  /* 0x000008c000007945 */ /* 0x000fe20003800200 */
[C---:B-1----:R-:W-:Y:S02]  /*92a0*/  SHF.L.U32 R40, R48.reuse, 0x10, RZ ;  /* 0x0000001030287819 */ /* 0x042fe400000006ff */
[----:B------:R-:W-:Y:S02]  /*92b0*/  LOP3.LUT R42, R48, 0xffff0000, RZ, 0xc0, !PT ;  /* 0xffff0000302a7812 */ /* 0x000fe400078ec0ff */
[C---:B------:R-:W-:Y:S02]  /*92c0*/  SHF.L.U32 R43, R49.reuse, 0x10, RZ ;  /* 0x00000010312b7819 */ /* 0x040fe400000006ff */
[----:B------:R-:W-:Y:S02]  /*92d0*/  LOP3.LUT R44, R49, 0xffff0000, RZ, 0xc0, !PT ;  /* 0xffff0000312c7812 */ /* 0x000fe400078ec0ff */
[C---:B------:R-:W-:Y:S02]  /*92e0*/  SHF.L.U32 R45, R50.reuse, 0x10, RZ ;  /* 0x00000010322d7819 */ /* 0x040fe400000006ff */
[----:B------:R-:W-:Y:S01]  /*92f0*/  LOP3.LUT R46, R50, 0xffff0000, RZ, 0xc0, !PT ;  /* 0xffff0000322e7812 */ /* 0x000fe200078ec0ff */
[----:B---3--:R-:W1:Y:S01]  /*9300*/  LDTM.x32 R4, tmem[UR4+0x60] ;  /* 0x00006004000479ee */ /* 0x008e6200082c0000 */
[C---:B------:R-:W-:Y:S01]  /*9310*/  SHF.L.U32 R47, R51.reuse, 0x10, RZ ;  /* 0x00000010332f7819 */ /* 0x040fe200000006ff */
[----:B------:R-:W-:Y:S01]  /*9320*/  NOP ;  /* 0x0000000000007918 */ /* 0x000fe20000000000 */
[----:B------:R-:W-:Y:S02]  /*9330*/  LOP3.LUT R48, R51, 0xffff0000, RZ, 0xc0, !PT ;  /* 0xffff000033307812 */ /* 0x000fe400078ec0ff */
[C---:B------:R-:W-:Y:S02]  /*9340*/  SHF.L.U32 R49, R56.reuse, 0x10, RZ ;  /* 0x0000001038317819 */ /* 0x040fe400000006ff */
[----:B------:R-:W-:Y:S02]  /*9350*/  LOP3.LUT R51, R56, 0xffff0000, RZ, 0xc0, !PT ;  /* 0xffff000038337812 */ /* 0x000fe400078ec0ff */
[C---:B------:R-:W-:Y:S02]  /*9360*/  SHF.L.U32 R50, R57.reuse, 0x10, RZ ;  /* 0x0000001039327819 */ /* 0x040fe400000006ff */
[----:B------:R-:W-:Y:S02]  /*9370*/  LOP3.LUT R52, R57, 0xffff0000, RZ, 0xc0, !PT ;  /* 0xffff000039347812 */ /* 0x000fe400078ec0ff */
[C---:B------:R-:W-:Y:S02]  /*9380*/  SHF.L.U32 R53, R58.reuse, 0x10, RZ ;  /* 0x000000103a357819 */ /* 0x040fe400000006ff */
[----:B------:R-:W-:Y:S02]  /*9390*/  LOP3.LUT R54, R58, 0xffff0000, RZ, 0xc0, !PT ;  /* 0xffff00003a367812 */ /* 0x000fe400078ec0ff */
[----:B------:R-:W-:Y:S02]  /*93a0*/  SHF.L.U32 R55, R59, 0x10, RZ ;  /* 0x000000103b377819 */ /* 0x000fe400000006ff */
[----:B------:R-:W-:Y:S02]  /*93b0*/  IADD3 R99, PT, PT, R99, 0xd0, RZ ;  /* 0x000000d063637810 */ /* 0x000fe40007ffe0ff */
[----:B------:R-:W-:Y:S02]  /*93c0*/  LOP3.LUT R56, R59, 0xffff0000, RZ, 0xc0, !PT ;  /* 0xffff00003b387812 */ /* 0x000fe400078ec0ff */
[----:B------:R-:W-:Y:S01]  /*93d0*/  SHF.L.U32 R57, R64, 0x10, RZ ;  /* 0x0000001040397819 */ /* 0x000fe200000006ff */
[----:B-1----:R-:W-:Y:S01]  /*93e0*/  FMUL R4, R38, R4 ;  /* 0x0000000426047220 */ /* 0x002fe20000400000 */
[----:B------:R-:W-:Y:S01]  /*93f0*/  LOP3.LUT R58, R64, 0xffff0000, RZ, 0xc0, !PT ;  /* 0xffff0000403a7812 */ /* 0x000fe200078ec0ff */
[C---:B------:R-:W-:Y:S01]  /*9400*/  FMUL R5, R38.reuse, R5 ;  /* 0x0000000526057220 */ /* 0x040fe20000400000 */
[----:B------:R-:W-:Y:S01]  /*9410*/  LOP3.LUT R99, R99, 0xfefffff8, RZ, 0xc0, !PT ;  /* 0xfefffff863637812 */ /* 0x000fe200078ec0ff */
[C---:B------:R-:W-:Y:S01]  /*9420*/  FFMA R4, R41.reuse, R40, R4 ;  /* 0x0000002829047223 */ /* 0x040fe20000000004 */
[C---:B------:R-:W-:Y:S01]  /*9430*/  FMUL R6, R38.reuse, R6 ;  /* 0x0000000626067220 */ /* 0x040fe20000400000 */
[----:B------:R-:W-:Y:S01]  /*9440*/  FFMA R5, R41, R42, R5 ;  /* 0x0000002a29057223 */ /* 0x000fe20000000005 */
[----:B------:R-:W-:Y:S01]  /*9450*/  SHF.L.U32 R59, R65, 0x10, RZ ;  /* 0x00000010413b7819 */ /* 0x000fe200000006ff */
[----:B------:R1:W-:Y:S01]  /*9460*/  SYNCS.ARRIVE.TRANS64.RED.A1T0 RZ, [R99+URZ], RZ ;  /* 0x000000ff63ff79a7 */ /* 0x0003e200081004ff */
[----:B------:R-:W-:Y:S01]  /*9470*/  FFMA R6, R41, R43, R6 ;  /* 0x0000002b29067223 */ /* 0x000fe20000000006 */
[C---:B------:R-:W-:Y:S01]  /*9480*/  FMUL R7, R38.reuse, R7 ;  /* 0x0000000726077220 */ /* 0x040fe20000400000 */
[----:B------:R-:W-:Y:S01]  /*9490*/  F2FP.BF16.F32.PACK_AB R100, R5, R4 ;  /* 0x000000040564723e */ /* 0x000fe200000010ff */
[C---:B------:R-:W-:Y:S01]  /*94a0*/  FMUL R8, R38.reuse, R8 ;  /* 0x0000000826087220 */ /* 0x040fe20000400000 */
[----:B------:R-:W-:Y:S01]  /*94b0*/  FMUL R9, R38, R9 ;  /* 0x0000000926097220 */ /* 0x000fe20000400000 */
[----:B------:R-:W-:Y:S01]  /*94c0*/  LOP3.LUT R60, R65, 0xffff0000, RZ, 0xc0, !PT ;  /* 0xffff0000413c7812 */ /* 0x000fe200078ec0ff */
[C---:B------:R-:W-:Y:S01]  /*94d0*/  FFMA R7, R41.reuse, R44, R7 ;  /* 0x0000002c29077223 */ /* 0x040fe20000000007 */
[C---:B------:R-:W-:Y:S01]  /*94e0*/  FFMA R8, R41.reuse, R45, R8 ;  /* 0x0000002d29087223 */ /* 0x040fe20000000008 */
[----:B------:R-:W-:Y:S01]  /*94f0*/  SHF.L.U32 R61, R66, 0x10, RZ ;  /* 0x00000010423d7819 */ /* 0x000fe200000006ff */
[----:B------:R-:W-:Y:S01]  /*9500*/  FFMA R9, R41, R46, R9 ;  /* 0x0000002e29097223 */ /* 0x000fe20000000009 */
[C---:B------:R-:W-:Y:S01]  /*9510*/  FMUL R10, R38.reuse, R10 ;  /* 0x0000000a260a7220 */ /* 0x040fe20000400000 */
[----:B------:R-:W-:Y:S01]  /*9520*/  F2FP.BF16.F32.PACK_AB R101, R7, R6 ;  /* 0x000000060765723e */ /* 0x000fe200000010ff */
[C---:B------:R-:W-:Y:S01]  /*9530*/  FMUL R11, R38.reuse, R11 ;  /* 0x0000000b260b7220 */ /* 0x040fe20000400000 */
[----:B------:R-:W-:Y:S01]  /*9540*/  FMUL R0, R38, R12 ;  /* 0x0000000c26007220 */ /* 0x000fe20000400000 */
[----:B------:R-:W-:Y:S01]  /*9550*/  F2FP.BF16.F32.PACK_AB R102, R9, R8 ;  /* 0x000000080966723e */ /* 0x000fe200000010ff */
[C---:B------:R-:W-:Y:S01]  /*9560*/  FFMA R10, R41.reuse, R47, R10 ;  /* 0x0000002f290a7223 */ /* 0x040fe2000000000a */
[C---:B------:R-:W-:Y:S01]  /*9570*/  FFMA R11, R41.reuse, R48, R11 ;  /* 0x00000030290b7223 */ /* 0x040fe2000000000b */
[----:B------:R-:W-:Y:S01]  /*9580*/  LOP3.LUT R62, R66, 0xffff0000, RZ, 0xc0, !PT ;  /* 0xffff0000423e7812 */ /* 0x000fe200078ec0ff */
[----:B------:R-:W-:Y:S01]  /*9590*/  FFMA R0, R41, R49, R0 ;  /* 0x0000003129007223 */ /* 0x000fe20000000000 */
[C---:B------:R-:W-:Y:S01]  /*95a0*/  FMUL R2, R38.reuse, R13 ;  /* 0x0000000d26027220 */ /* 0x040fe20000400000 */
[----:B------:R-:W-:Y:S01]  /*95b0*/  SHF.L.U32 R63, R67, 0x10, RZ ;  /* 0x00000010433f7819 */ /* 0x000fe200000006ff */
[C---:B------:R-:W-:Y:S01]  /*95c0*/  FMUL R3, R38.reuse, R14 ;  /* 0x0000000e26037220 */ /* 0x040fe20000400000 */
[----:B------:R-:W-:Y:S01]  /*95d0*/  F2FP.BF16.F32.PACK_AB R103, R11, R10 ;  /* 0x0000000a0b67723e */ /* 0x000fe200000010ff */
[----:B------:R-:W-:Y:S01]  /*95e0*/  FFMA R2, R41, R51, R2 ;  /* 0x0000003329027223 */ /* 0x000fe20000000002 */
[C---:B------:R-:W-:Y:S01]  /*95f0*/  FMUL R15, R38.reuse, R15 ;  /* 0x0000000f260f7220 */ /* 0x040fe20000400000 */
[C---:B------:R-:W-:Y:S01]  /*9600*/  FMUL R12, R38.reuse, R16 ;  /* 0x00000010260c7220 */ /* 0x040fe20000400000 */
[----:B------:R-:W-:Y:S01]  /*9610*/  FMUL R13, R38, R17 ;  /* 0x00000011260d7220 */ /* 0x000fe20000400000 */
[----:B------:R1:W-:Y:S01]  /*9620*/  STS.128 [R93+0x6000], R100 ;  /* 0x006000645d007388 */ /* 0x0003e20000000c00 */
[----:B------:R-:W-:Y:S01]  /*9630*/  LOP3.LUT R64, R67, 0xffff0000, RZ, 0xc0, !PT ;  /* 0xffff000043407812 */ /* 0x000fe200078ec0ff */
[C---:B------:R-:W-:Y:S01]  /*9640*/  FFMA R3, R41.reuse, R50, R3 ;  /* 0x0000003229037223 */ /* 0x040fe20000000003 */
[----:B------:R-:W-:Y:S01]  /*9650*/  SHF.L.U32 R65, R72, 0x10, RZ ;  /* 0x0000001048417819 */ /* 0x000fe200000006ff */
[C---:B------:R-:W-:Y:S01]  /*9660*/  FFMA R15, R41.reuse, R52, R15 ;  /* 0x00000034290f7223 */ /* 0x040fe2000000000f */
[----:B------:R-:W-:Y:S01]  /*9670*/  F2FP.BF16.F32.PACK_AB R104, R2, R0 ;  /* 0x000000000268723e */ /* 0x000fe200000010ff */
[C---:B------:R-:W-:Y:S01]  /*9680*/  FFMA R12, R41.reuse, R53, R12 ;  /* 0x00000035290c7223 */ /* 0x040fe2000000000c */
[C---:B------:R-:W-:Y:S01]  /*9690*/  FFMA R13, R41.reuse, R54, R13 ;  /* 0x00000036290d7223 */ /* 0x040fe2000000000d */
[C---:B------:R-:W-:Y:S01]  /*96a0*/  FMUL R14, R38.reuse, R18 ;  /* 0x00000012260e7220 */ /* 0x040fe20000400000 */
[C---:B------:R-:W-:Y:S01]  /*96b0*/  FMUL R19, R38.reuse, R19 ;  /* 0x0000001326137220 */ /* 0x040fe20000400000 */
[C---:B------:R-:W-:Y:S01]  /*96c0*/  FMUL R16, R38.reuse, R20 ;  /* 0x0000001426107220 */ /* 0x040fe20000400000 */
[C---:B------:R-:W-:Y:S01]  /*96d0*/  FMUL R17, R38.reuse, R21 ;  /* 0x0000001526117220 */ /* 0x040fe20000400000 */
[C---:B------:R-:W-:Y:S01]  /*96e0*/  FFMA R14, R41.reuse, R55, R14 ;  /* 0x00000037290e7223 */ /* 0x040fe2000000000e */
        /* <DEDUP_REMOVED lines=9> */
[----:B------:R-:W-:Y:S01]  /*9780*/  FFMA R23, R41, R60, R23 ;  /* 0x0000003c29177223 */ /* 0x000fe20000000017 */
[C---:B------:R-:W-:Y:S01]  /*9790*/  FMUL R27, R38.reuse, R27 ;  /* 0x0000001b261b7220 */ /* 0x040fe20000400000 */
[----:B------:R-:W-:Y:S01]  /*97a0*/  F2FP.BF16.F32.PACK_AB R105, R15, R3 ;  /* 0x000000030f69723e */ /* 0x000fe200000010ff */
[----:B------:R-:W-:Y:S01]  /*97b0*/  FFMA R20, R41, R61, R20 ;  /* 0x0000003d29147223 */ /* 0x000fe20000000014 */
[----:B------:R-:W-:Y:S01]  /*97c0*/  F2FP.BF16.F32.PACK_AB R106, R13, R12 ;  /* 0x0000000c0d6a723e */ /* 0x000fe200000010ff */
[----:B------:R-:W-:Y:S01]  /*97d0*/  FMUL R24, R38, R28 ;  /* 0x0000001c26187220 */ /* 0x000fe20000400000 */
[----:B------:R-:W-:Y:S01]  /*97e0*/  F2FP.BF16.F32.PACK_AB R107, R19, R14 ;  /* 0x0000000e136b723e */ /* 0x000fe200000010ff */
[----:B------:R-:W-:Y:S01]  /*97f0*/  FFMA R21, R41, R62, R21 ;  /* 0x0000003e29157223 */ /* 0x000fe20000000015 */
[----:B------:R-:W-:Y:S01]  /*9800*/  LOP3.LUT R66, R72, 0xffff0000, RZ, 0xc0, !PT ;  /* 0xffff000048427812 */ /* 0x000fe200078ec0ff */
[C---:B------:R-:W-:Y:S01]  /*9810*/  FMUL R25, R38.reuse, R29 ;  /* 0x0000001d26197220 */ /* 0x040fe20000400000 */
[----:B------:R-:W-:Y:S01]  /*9820*/  SHF.L.U32 R67, R73, 0x10, RZ ;  /* 0x0000001049437819 */ /* 0x000fe200000006ff */
[----:B------:R1:W-:Y:S01]  /*9830*/  STS.128 [R92+0x6010], R104 ;  /* 0x006010685c007388 */ /* 0x0003e20000000c00 */
[----:B------:R-:W-:Y:S01]  /*9840*/  FFMA R22, R41, R63, R22 ;  /* 0x0000003f29167223 */ /* 0x000fe20000000016 */
[----:B------:R-:W-:Y:S01]  /*9850*/  LOP3.LUT R68, R73, 0xffff0000, RZ, 0xc0, !PT ;  /* 0xffff000049447812 */ /* 0x000fe200078ec0ff */
[----:B------:R-:W-:Y:S01]  /*9860*/  FMUL R26, R38, R30 ;  /* 0x0000001e261a7220 */ /* 0x000fe20000400000 */
[C---:B------:R-:W-:Y:S01]  /*9870*/  FFMA R27, R41.reuse, R64, R27 ;  /* 0x00000040291b7223 */ /* 0x040fe2000000001b */
[----:B------:R-:W-:Y:S01]  /*9880*/  SHF.L.U32 R69, R74, 0x10, RZ ;  /* 0x000000104a457819 */ /* 0x000fe200000006ff */
[----:B------:R-:W-:Y:S01]  /*9890*/  FMUL R31, R38, R31 ;  /* 0x0000001f261f7220 */ /* 0x000fe20000400000 */
[C---:B------:R-:W-:Y:S01]  /*98a0*/  FFMA R24, R41.reuse, R65, R24 ;  /* 0x0000004129187223 */ /* 0x040fe20000000018 */
[----:B------:R-:W-:Y:S01]  /*98b0*/  LOP3.LUT R70, R74, 0xffff0000, RZ, 0xc0, !PT ;  /* 0xffff00004a467812 */ /* 0x000fe200078ec0ff */
[C---:B------:R-:W-:Y:S01]  /*98c0*/  FMUL R28, R38.reuse, R32 ;  /* 0x00000020261c7220 */ /* 0x040fe20000400000 */
[----:B------:R-:W-:Y:S01]  /*98d0*/  FFMA R25, R41, R66, R25 ;  /* 0x0000004229197223 */ /* 0x000fe20000000019 */
[----:B------:R-:W-:Y:S01]  /*98e0*/  SHF.L.U32 R71, R75, 0x10, RZ ;  /* 0x000000104b477819 */ /* 0x000fe200000006ff */
[C---:B------:R-:W-:Y:S01]  /*98f0*/  FMUL R29, R38.reuse, R33 ;  /* 0x00000021261d7220 */ /* 0x040fe20000400000 */
[----:B------:R-:W-:Y:S01]  /*9900*/  FFMA R26, R41, R67, R26 ;  /* 0x00000043291a7223 */ /* 0x000fe2000000001a */
[----:B------:R-:W-:Y:S01]  /*9910*/  LOP3.LUT R72, R75, 0xffff0000, RZ, 0xc0, !PT ;  /* 0xffff00004b487812 */ /* 0x000fe200078ec0ff */
        /* <DEDUP_REMOVED lines=8> */
[----:B------:R-:W-:Y:S01]  /*99a0*/  FFMA R30, R41, R71, R30 ;  /* 0x00000047291e7223 */ /* 0x000fe2000000001e */
[----:B------:R-:W-:Y:S01]  /*99b0*/  F2FP.BF16.F32.PACK_AB R111, R27, R22 ;  /* 0x000000161b6f723e */ /* 0x000fe200000010ff */
[----:B------:R-:W-:Y:S01]  /*99c0*/  FFMA R35, R41, R72, R35 ;  /* 0x0000004829237223 */ /* 0x000fe20000000023 */
[----:B------:R-:W-:Y:S02]  /*99d0*/  F2FP.BF16.F32.PACK_AB R112, R25, R24 ;  /* 0x000000181970723e */ /* 0x000fe400000010ff */
[----:B------:R-:W-:Y:S01]  /*99e0*/  F2FP.BF16.F32.PACK_AB R113, R31, R26 ;  /* 0x0000001a1f71723e */ /* 0x000fe200000010ff */
[----:B------:R1:W-:Y:S01]  /*99f0*/  STS.128 [R91+0x6020], R108 ;  /* 0x0060206c5b007388 */ /* 0x0003e20000000c00 */
        /* <DEDUP_REMOVED lines=21> */
.L_x_144:
[----:B------:R-:W-:Y:S05]  /*9b50*/  BSYNC.RECONVERGENT B0 ;  /* 0x0000000000007941 */ /* 0x000fea0003800200 */
.L_x_143:
[----:B------:R-:W-:Y:S01]  /*9b60*/  BAR.SYNC.DEFER_BLOCKING 0x1, 0x80 ;  /* 0x0042000000007b1d */ /* 0x000fe20000010000 */
[----:B------:R-:W-:Y:S01]  /*9b70*/  UISETP.NE.AND UP0, UPT, UR52, -0x4, UPT ;  /* 0xfffffffc3400788c */ /* 0x000fe2000bf05270 */
[----:B------:R-:W-:Y:S08]  /*9b80*/  IADD3 R0, PT, PT, R36, 0x1, RZ ;  /* 0x0000000124007810 */ /* 0x000ff00007ffe0ff */
[----:B------:R-:W-:Y:S05]  /*9b90*/  BRA.U !UP0, `(.L_x_145) ;  /* 0x0000000108287547 */ /* 0x000fea000b800000 */
[----:B------:R-:W-:Y:S01]  /*9ba0*/  ISETP.NE.AND P0, PT, R98, RZ, PT ;  /* 0x000000ff6200720c */ /* 0x000fe20003f05270 */
[----:B------:R-:W-:Y:S01]  /*9bb0*/  IMAD.U32 R3, RZ, RZ, UR46 ;  /* 0x0000002eff037e24 */ /* 0x000fe2000f8e00ff */
[----:B------:R-:W-:Y:S01]  /*9bc0*/  UIADD3 UR4, UPT, UPT, UR46, 0x1, URZ ;  /* 0x000000012e047890 */ /* 0x000fe2000fffe0ff */
[----:B------:R-:W-:Y:S03]  /*9bd0*/  IMAD.U32 R2, RZ, RZ, UR47 ;  /* 0x0000002fff027e24 */ /* 0x000fe6000f8e00ff */
[----:B------:R-:W-:Y:S04]  /*9be0*/  UISETP.NE.AND UP0, UPT, UR4, 0x4, UPT ;  /* 0x000000040400788c */ /* 0x000fe8000bf05270 */
[----:B------:R-:W-:Y:S03]  /*9bf0*/  USEL UR46, UR4, URZ, UP0 ;  /* 0x000000ff042e7287 */ /* 0x000fe60008000000 */
[----:B------:R-:W-:Y:S05]  /*9c00*/  @P0 LEA R3, R3, UR44, 0x3 ;  /* 0x0000002c03030c11 */ /* 0x000fea000f8e18ff */
[----:B------:R-:W-:Y:S05]  /*9c10*/  @P0 VIADD R3, R3, 0x60 ;  /* 0x0000006003030836 */ /* 0x000fea0000000000 */
[----:B------:R-:W-:Y:S04]  /*9c20*/  @P0 PRMT R2, R2, 0x654, R3 ;  /* 0x0000065402020816 */ /* 0x000fe80000000003 */
[----:B------:R3:W-:Y:S03]  /*9c30*/  @P0 SYNCS.ARRIVE.TRANS64.RED.A1T0 RZ, [R2+URZ], RZ ;  /* 0x000000ff02ff09a7 */ /* 0x0007e600081004ff */
.L_x_145:
[----:B------:R-:W-:Y:S01]  /*9c40*/  R2UR UR4, R82 ;  /* 0x00000000520472ca */ /* 0x000fe200000e0000 */
[----:B------:R-:W-:Y:S01]  /*9c50*/  UISETP.NE.AND UP0, UPT, UR62, URZ, UPT ;  /* 0x000000ff3e00728c */ /* 0x000fe2000bf05270 */
[----:B------:R-:W-:Y:S01]  /*9c60*/  ISETP.NE.AND P0, PT, R86, 0x2, PT ;  /* 0x000000025600780c */ /* 0x000fe20003f05270 */
[----:B------:R-:W-:Y:S01]  /*9c70*/  UIADD3 UR24, UPT, UPT, UR38, UR63, URZ ;  /* 0x0000003f26187290 */ /* 0x000fe2000fffe0ff */
[----:B------:R-:W-:Y:S01]  /*9c80*/  ISETP.NE.AND P1, PT, R0, 0x4, PT ;  /* 0x000000040000780c */ /* 0x000fe20003f25270 */
[----:B------:R-:W-:Y:S01]  /*9c90*/  UIADD3 UR52, UPT, UPT, UR52, 0x4, URZ ;  /* 0x0000000434347890 */ /* 0x000fe2000fffe0ff */
[----:B------:R-:W-:Y:S01]  /*9ca0*/  SEL R3, RZ, 0x1, P0 ;  /* 0x00000001ff037807 */ /* 0x000fe20000000000 */
[----:B------:R-:W-:Y:S01]  /*9cb0*/  UMOV UR36, UR61 ;  /* 0x0000003d00247c82 */ /* 0x000fe20008000000 */
[----:B---3--:R-:W-:Y:S02]  /*9cc0*/  SEL R2, RZ, 0x1, P1 ;  /* 0x00000001ff027807 */ /* 0x008fe40000800000 */
[----:B------:R-:W-:Y:S02]  /*9cd0*/  LOP3.LUT R88, R88, R3, RZ, 0x3c, !PT ;  /* 0x0000000358587212 */ /* 0x000fe400078e3cff */
[----:B------:R-:W-:Y:S01]  /*9ce0*/  LOP3.LUT R89, R89, R2, RZ, 0x3c, !PT ;  /* 0x0000000259597212 */ /* 0x000fe200078e3cff */
[----:B------:R-:W-:Y:S01]  /*9cf0*/  UIADD3 UR28, UPT, UPT, UR37, UR4, URZ ;  /* 0x00000004251c7290 */ /* 0x000fe2000fffe0ff */
[----:B------:R-:W-:Y:S02]  /*9d00*/  SEL R86, R86, RZ, P0 ;  /* 0x000000ff56567207 */ /* 0x000fe40000000000 */
[----:B------:R-:W-:Y:S01]  /*9d10*/  SEL R36, R0, RZ, P1 ;  /* 0x000000ff00247207 */ /* 0x000fe20000800000 */
[----:B------:R-:W-:Y:S08]  /*9d20*/  BRA.U UP0, `(.L_x_146) ;  /* 0xffffffbd00e07547 */ /* 0x000ff0000b83ffff */
[----:B------:R-:W-:-:S13]  /*9d30*/  R2UR UR4, R83 ;  /* 0x00000000530472ca */ /* 0x000fda00000e0000 */
[----:B------:R-:W-:-:S09]  /*9d40*/  UISETP.NE.AND UP0, UPT, UR4, URZ, UPT ;  /* 0x000000ff0400728c */ /* 0x000fd2000bf05270 */
[----:B------:R-:W-:Y:S05]  /*9d50*/  BRA.U !UP0, `(.L_x_147) ;  /* 0x0000000108487547 */ /* 0x000fea000b800000 */
[----:B------:R-:W3:Y:S02]  /*9d60*/  LDCU.64 UR4, c[0x0][0x890] ;  /* 0x00011200ff0477ac */ /* 0x000ee40008000a00 */
[----:B---3--:R-:W-:-:S04]  /*9d70*/  UISETP.NE.U32.AND UP0, UPT, UR4, URZ, UPT ;  /* 0x000000ff0400728c */ /* 0x008fc8000bf05070 */
[----:B------:R-:W-:-:S09]  /*9d80*/  UISETP.NE.AND.EX UP0, UPT, UR5, URZ, UPT, UP0 ;  /* 0x000000ff0500728c */ /* 0x000fd2000bf05300 */
[----:B------:R-:W-:Y:S05]  /*9d90*/  BRA.U UP0, `(.L_x_148) ;  /* 0x00000001000c7547 */ /* 0x000fea000b800000 */
[----:B------:R-:W-:-:S13]  /*9da0*/  FSETP.NEU.AND P0, PT, R41, RZ, PT ;  /* 0x000000ff2900720b */ /* 0x000fda0003f0d000 */
[----:B------:R-:W-:Y:S05]  /*9db0*/  @!P0 EXIT ;  /* 0x000000000000894d */ /* 0x000fea0003800000 */
[----:B------:R-:W-:Y:S05]  /*9dc0*/  BRA `(.L_x_147) ;  /* 0x00000000002c7947 */ /* 0x000fea0003800000 */
.L_x_148:
[----:B------:R-:W-:Y:S01]  /*9dd0*/  ISETP.NE.AND P0, PT, R85, RZ, PT ;  /* 0x000000ff5500720c */ /* 0x000fe20003f05270 */
[----:B------:R-:W-:-:S12]  /*9de0*/  BSSY.RECONVERGENT B0, `(.L_x_147) ;  /* 0x0000009000007945 */ /* 0x000fd80003800200 */
[----:B------:R-:W-:Y:S05]  /*9df0*/  @P0 BRA `(.L_x_149) ;  /* 0x0000000000140947 */ /* 0x000fea0003800000 */
[----:B------:R-:W3:Y:S02]  /*9e00*/  LDCU.64 UR4, c[0x0][0x888] ;  /* 0x00011100ff0477ac */ /* 0x000ee40008000a00 */
[----:B---3--:R-:W-:-:S04]  /*9e10*/  ISETP.NE.U32.AND P0, PT, RZ, UR4, PT ;  /* 0x00000004ff007c0c */ /* 0x008fc8000bf05070 */
[----:B------:R-:W-:-:S13]  /*9e20*/  ISETP.NE.AND.EX P0, PT, RZ, UR5, PT, P0 ;  /* 0x00000005ff007c0c */ /* 0x000fda000bf05300 */
[----:B------:R-:W-:Y:S05]  /*9e30*/  @!P0 EXIT ;  /* 0x000000000000894d */ /* 0x000fea0003800000 */
[----:B------:R-:W-:Y:S05]  /*9e40*/  BRA `(.L_x_150) ;  /* 0x0000000000087947 */ /* 0x000fea0003800000 */
.L_x_149:
[----:B------:R-:W-:-:S13]  /*9e50*/  FSETP.NEU.AND P0, PT, R41, RZ, PT ;  /* 0x000000ff2900720b */ /* 0x000fda0003f0d000 */
[----:B------:R-:W-:Y:S05]  /*9e60*/  @!P0 EXIT ;  /* 0x000000000000894d */ /* 0x000fea0003800000 */
.L_x_150:
[----:B------:R-:W-:Y:S05]  /*9e70*/  BSYNC.RECONVERGENT B0 ;  /* 0x0000000000007941 */ /* 0x000fea0003800200 */
.L_x_147:
[----:B------:R-:W-:Y:S01]  /*9e80*/  ULEA UR4, UR46, UR44, 0x3 ;  /* 0x0000002c2e047291 */ /* 0x000fe2000f8e18ff */
[----:B------:R-:W-:-:S04]  /*9e90*/  DEPBAR.LE SB0, 0x0 ;  /* 0x000080000000791a */ /* 0x000fc80000000000 */
[----:B------:R-:W-:-:S04]  /*9ea0*/  UIADD3 UR4, UPT, UPT, UR4, 0x60, URZ ;  /* 0x0000006004047890 */ /* 0x000fc8000fffe0ff */
[----:B------:R-:W-:-:S09]  /*9eb0*/  UPRMT UR4, UR47, 0x654, UR4 ;  /* 0x000006542f047896 */ /* 0x000fd20008000004 */
[----:B------:R-:W-:Y:S01]  /*9ec0*/  SYNCS.ARRIVE.TRANS64.RED.A1T0 RZ, [UR4], RZ ;  /* 0x000000ffffff79a7 */ /* 0x000fe20008100404 */
[----:B------:R-:W-:Y:S05]  /*9ed0*/  EXIT ;  /* 0x000000000000794d */ /* 0x000fea0003800000 */
.L_x_24:
[----:B----4-:R4:W1:Y:S02]  /*9ee0*/  SYNCS.PHASECHK.TRANS64.TRYWAIT P0, [R3+URZ+0x100], R2 ;  /* 0x00010002030075a7 */ /* 0x01086400080011ff */
[----:B-1----:R-:W-:Y:S05]  /*9ef0*/  @!P0 NANOSLEEP.SYNCS 0x989680 ;  /* 0x009896800000895d */ /* 0x002fea0003900000 */
[----:B------:R-:W1:Y:S02]  /*9f00*/  @!P0 SYNCS.PHASECHK.TRANS64 P0, [R3+URZ+0x100], R2 ;  /* 0x00010002030085a7 */ /* 0x000e6400080010ff */
[----:B-1----:R-:W-:Y:S05]  /*9f10*/  @!P0 BRA `(.L_x_24) ;  /* 0xfffffffc00f08947 */ /* 0x002fea000383ffff */
[----:B------:R-:W-:Y:S05]  /*9f20*/  BRA `(.L_x_151) ;  /* 0xffffff7800e47947 */ /* 0x000fea000383ffff */
.L_x_27:
[----:B---3--:R-:W-:-:S07]  /*9f30*/  MOV R0, UR33 ;  /* 0x0000002100007c02 */ /* 0x008fce0008000f00 */
.L_x_152:
[----:B---3--:R3:W4:Y:S02]  /*9f40*/  SYNCS.PHASECHK.TRANS64.TRYWAIT P0, [R0+URZ+0x20], R3 ;  /* 0x00002003000075a7 */ /* 0x00872400080011ff */
[----:B----4-:R-:W-:Y:S05]  /*9f50*/  @!P0 NANOSLEEP.SYNCS 0x989680 ;  /* 0x009896800000895d */ /* 0x010fea0003900000 */
[----:B------:R-:W4:Y:S02]  /*9f60*/  @!P0 SYNCS.PHASECHK.TRANS64 P0, [R0+URZ+0x20], R3 ;  /* 0x00002003000085a7 */ /* 0x000f2400080010ff */
[----:B----4-:R-:W-:Y:S05]  /*9f70*/  @!P0 BRA `(.L_x_152) ;  /* 0xfffffffc00f08947 */ /* 0x010fea000383ffff */
[----:B------:R-:W-:Y:S05]  /*9f80*/  BRA `(.L_x_26) ;  /* 0xffffff7c003c7947 */ /* 0x000fea000383ffff */
.L_x_34:
[----:B---3--:R-:W-:-:S07]  /*9f90*/  MOV R0, UR7 ;  /* 0x0000000700007c02 */ /* 0x008fce0008000f00 */
.L_x_153:
[----:B-1----:R1:W2:Y:S02]  /*9fa0*/  SYNCS.PHASECHK.TRANS64.TRYWAIT P0, [R0+URZ+0x20], R3 ;  /* 0x00002003000075a7 */ /* 0x0022a400080011ff */
[----:B--2---:R-:W-:Y:S05]  /*9fb0*/  @!P0 NANOSLEEP.SYNCS 0x989680 ;  /* 0x009896800000895d */ /* 0x004fea0003900000 */
[----:B------:R-:W2:Y:S02]  /*9fc0*/  @!P0 SYNCS.PHASECHK.TRANS64 P0, [R0+URZ+0x20], R3 ;  /* 0x00002003000085a7 */ /* 0x000ea400080010ff */
[----:B--2---:R-:W-:Y:S05]  /*9fd0*/  @!P0 BRA `(.L_x_153) ;  /* 0xfffffffc00f08947 */ /* 0x004fea000383ffff */
[----:B------:R-:W-:Y:S05]  /*9fe0*/  BRA `(.L_x_33) ;  /* 0xffffff8000307947 */ /* 0x000fea000383ffff */
.L_x_41:
[----:B-1----:R1:W2:Y:S02]  /*9ff0*/  SYNCS.PHASECHK.TRANS64.TRYWAIT P0, [R3+URZ+0x90], R0 ;  /* 0x00009000030075a7 */ /* 0x0022a400080011ff */
[----:B--2---:R-:W-:Y:S05]  /*a000*/  @!P0 NANOSLEEP.SYNCS 0x989680 ;  /* 0x009896800000895d */ /* 0x004fea0003900000 */
[----:B------:R-:W2:Y:S02]  /*a010*/  @!P0 SYNCS.PHASECHK.TRANS64 P0, [R3+URZ+0x90], R0 ;  /* 0x00009000030085a7 */ /* 0x000ea400080010ff */
[----:B--2---:R-:W-:Y:S05]  /*a020*/  @!P0 BRA `(.L_x_41) ;  /* 0xfffffffc00f08947 */ /* 0x004fea000383ffff */
[----:B------:R-:W-:Y:S05]  /*a030*/  BRA `(.L_x_154) ;  /* 0xffffff8400187947 */ /* 0x000fea000383ffff */
.L_x_45:
[----:B-1----:R-:W-:-:S07]  /*a040*/  MOV R0, UR4 ;  /* 0x0000000400007c02 */ /* 0x002fce0008000f00 */
.L_x_155:
[----:B-1----:R1:W2:Y:S02]  /*a050*/  SYNCS.PHASECHK.TRANS64.TRYWAIT P0, [R0+URZ], R3 ;  /* 0x00000003000075a7 */ /* 0x0022a400080011ff */
[----:B--2---:R-:W-:Y:S05]  /*a060*/  @!P0 NANOSLEEP.SYNCS 0x989680 ;  /* 0x009896800000895d */ /* 0x004fea0003900000 */
[----:B------:R-:W2:Y:S02]  /*a070*/  @!P0 SYNCS.PHASECHK.TRANS64 P0, [R0+URZ], R3 ;  /* 0x00000003000085a7 */ /* 0x000ea400080010ff */
[----:B--2---:R-:W-:Y:S05]  /*a080*/  @!P0 BRA `(.L_x_155) ;  /* 0xfffffffc00f08947 */ /* 0x004fea000383ffff */
[----:B------:R-:W-:Y:S05]  /*a090*/  BRA `(.L_x_156) ;  /* 0xffffff8800c07947 */ /* 0x000fea000383ffff */
.L_x_46:
[----:B------:R-:W-:-:S07]  /*a0a0*/  MOV R0, UR5 ;  /* 0x0000000500007c02 */ /* 0x000fce0008000f00 */
.L_x_157:
[----:B-1----:R1:W2:Y:S02]  /*a0b0*/  SYNCS.PHASECHK.TRANS64.TRYWAIT P0, [R0+URZ], R3 ;  /* 0x00000003000075a7 */ /* 0x0022a400080011ff */
[----:B--2---:R-:W-:Y:S05]  /*a0c0*/  @!P0 NANOSLEEP.SYNCS 0x989680 ;  /* 0x009896800000895d */ /* 0x004fea0003900000 */
[----:B------:R-:W2:Y:S02]  /*a0d0*/  @!P0 SYNCS.PHASECHK.TRANS64 P0, [R0+URZ], R3 ;  /* 0x00000003000085a7 */ /* 0x000ea400080010ff */
[----:B--2---:R-:W-:Y:S05]  /*a0e0*/  @!P0 BRA `(.L_x_157) ;  /* 0xfffffffc00f08947 */ /* 0x004fea000383ffff */
[----:B------:R-:W-:Y:S05]  /*a0f0*/  BRA `(.L_x_158) ;  /* 0xffffff8800cc7947 */ /* 0x000fea000383ffff */
.L_x_47:
[----:B------:R-:W-:-:S07]  /*a100*/  MOV R0, UR5 ;  /* 0x0000000500007c02 */ /* 0x000fce0008000f00 */
.L_x_159:
[----:B-1----:R1:W2:Y:S02]  /*a110*/  SYNCS.PHASECHK.TRANS64.TRYWAIT P0, [R0+URZ], R3 ;  /* 0x00000003000075a7 */ /* 0x0022a400080011ff */
[----:B--2---:R-:W-:Y:S05]  /*a120*/  @!P0 NANOSLEEP.SYNCS 0x989680 ;  /* 0x009896800000895d */ /* 0x004fea0003900000 */
[----:B------:R-:W2:Y:S02]  /*a130*/  @!P0 SYNCS.PHASECHK.TRANS64 P0, [R0+URZ], R3 ;  /* 0x00000003000085a7 */ /* 0x000ea400080010ff */
[----:B--2---:R-:W-:Y:S05]  /*a140*/  @!P0 BRA `(.L_x_159) ;  /* 0xfffffffc00f08947 */ /* 0x004fea000383ffff */
[----:B------:R-:W-:Y:S05]  /*a150*/  BRA `(.L_x_160) ;  /* 0xffffff8800d87947 */ /* 0x000fea000383ffff */
.L_x_50:
[----:B--2---:R2:W3:Y:S02]  /*a160*/  SYNCS.PHASECHK.TRANS64.TRYWAIT P0, [R2+URZ+0xf0], R5 ;  /* 0x0000f005020075a7 */ /* 0x0044e400080011ff */
[----:B---3--:R-:W-:Y:S05]  /*a170*/  @!P0 NANOSLEEP.SYNCS 0x989680 ;  /* 0x009896800000895d */ /* 0x008fea0003900000 */
[----:B------:R-:W3:Y:S02]  /*a180*/  @!P0 SYNCS.PHASECHK.TRANS64 P0, [R2+URZ+0xf0], R5 ;  /* 0x0000f005020085a7 */ /* 0x000ee400080010ff */
[----:B---3--:R-:W-:Y:S05]  /*a190*/  @!P0 BRA `(.L_x_50) ;  /* 0xfffffffc00f08947 */ /* 0x008fea000383ffff */
[----:B------:R-:W-:Y:S05]  /*a1a0*/  BRA `(.L_x_161) ;  /* 0xffffff8c00347947 */ /* 0x000fea000383ffff */
.L_x_51:
[----:B------:R-:W-:-:S07]  /*a1b0*/  MOV R2, UR4 ;  /* 0x0000000400027c02 */ /* 0x000fce0008000f00 */
.L_x_162:
[----:B--2---:R2:W3:Y:S02]  /*a1c0*/  SYNCS.PHASECHK.TRANS64.TRYWAIT P0, [R2+URZ+0xa0], R5 ;  /* 0x0000a005020075a7 */ /* 0x0044e400080011ff */
[----:B---3--:R-:W-:Y:S05]  /*a1d0*/  @!P0 NANOSLEEP.SYNCS 0x989680 ;  /* 0x009896800000895d */ /* 0x008fea0003900000 */
[----:B------:R-:W3:Y:S02]  /*a1e0*/  @!P0 SYNCS.PHASECHK.TRANS64 P0, [R2+URZ+0xa0], R5 ;  /* 0x0000a005020085a7 */ /* 0x000ee400080010ff */
[----:B---3--:R-:W-:Y:S05]  /*a1f0*/  @!P0 BRA `(.L_x_162) ;  /* 0xfffffffc00f08947 */ /* 0x008fea000383ffff */
[----:B------:R-:W-:Y:S05]  /*a200*/  BRA `(.L_x_163) ;  /* 0xffffff8c00447947 */ /* 0x000fea000383ffff */
.L_x_52:
[----:B--2---:R2:W3:Y:S02]  /*a210*/  SYNCS.PHASECHK.TRANS64.TRYWAIT P1, [R2+URZ+0x90], R5 ;  /* 0x00009005020075a7 */ /* 0x0044e400080211ff */
[----:B---3--:R-:W-:Y:S05]  /*a220*/  @!P1 NANOSLEEP.SYNCS 0x989680 ;  /* 0x009896800000995d */ /* 0x008fea0003900000 */
[----:B------:R-:W3:Y:S02]  /*a230*/  @!P1 SYNCS.PHASECHK.TRANS64 P1, [R2+URZ+0x90], R5 ;  /* 0x00009005020095a7 */ /* 0x000ee400080210ff */
[----:B---3--:R-:W-:Y:S05]  /*a240*/  @!P1 BRA `(.L_x_52) ;  /* 0xfffffffc00f09947 */ /* 0x008fea000383ffff */
[----:B------:R-:W-:Y:S05]  /*a250*/  BRA `(.L_x_164) ;  /* 0xffffff8c00747947 */ /* 0x000fea000383ffff */
.L_x_55:
[----:B------:R-:W-:-:S07]  /*a260*/  MOV R0, UR4 ;  /* 0x0000000400007c02 */ /* 0x000fce0008000f00 */
.L_x_165:
[----:B--2---:R2:W3:Y:S02]  /*a270*/  SYNCS.PHASECHK.TRANS64.TRYWAIT P0, [R0+URZ+0xa0], R3 ;  /* 0x0000a003000075a7 */ /* 0x0044e400080011ff */
[----:B---3--:R-:W-:Y:S05]  /*a280*/  @!P0 NANOSLEEP.SYNCS 0x989680 ;  /* 0x009896800000895d */ /* 0x008fea0003900000 */
[----:B------:R-:W3:Y:S02]  /*a290*/  @!P0 SYNCS.PHASECHK.TRANS64 P0, [R0+URZ+0xa0], R3 ;  /* 0x0000a003000085a7 */ /* 0x000ee400080010ff */
[----:B---3--:R-:W-:Y:S05]  /*a2a0*/  @!P0 BRA `(.L_x_165) ;  /* 0xfffffffc00f08947 */ /* 0x008fea000383ffff */
[----:B------:R-:W-:Y:S05]  /*a2b0*/  BRA `(.L_x_54) ;  /* 0xffffff8c00c87947 */ /* 0x000fea000383ffff */
.L_x_64:
[----:B--2---:R-:W-:-:S04]  /*a2c0*/  MOV R0, UR5 ;  /* 0x0000000500007c02 */ /* 0x004fc80008000f00 */
[----:B------:R2:W3:Y:S03]  /*a2d0*/  SYNCS.PHASECHK.TRANS64.TRYWAIT P0, [R0+URZ+0x8], R7 ;  /* 0x00000807000075a7 */ /* 0x0004e600080011ff */
[----:B---3--:R-:W-:Y:S05]  /*a2e0*/  @!P0 NANOSLEEP.SYNCS 0x989680 ;  /* 0x009896800000895d */ /* 0x008fea0003900000 */
[----:B------:R-:W3:Y:S02]  /*a2f0*/  @!P0 SYNCS.PHASECHK.TRANS64 P0, [R0+URZ+0x8], R7 ;  /* 0x00000807000085a7 */ /* 0x000ee400080010ff */
[----:B---3--:R-:W-:Y:S05]  /*a300*/  @!P0 BRA `(.L_x_64) ;  /* 0xfffffffc00ec8947 */ /* 0x008fea000383ffff */
[----:B------:R-:W-:Y:S05]  /*a310*/  BRA `(.L_x_63) ;  /* 0xffffff90007c7947 */ /* 0x000fea000383ffff */
.L_x_66:
[----:B------:R-:W-:Y:S01]  /*a320*/  BSSY B0, `(.L_x_166) ;  /* 0x0000006000007945 */ /* 0x000fe20003800000 */
[----:B------:R-:W-:-:S07]  /*a330*/  MOV R15, 0xffffffff ;  /* 0xffffffff000f7802 */ /* 0x000fce0000000f00 */
[----:B-12--5:R-:W-:Y:S05]  /*a340*/  WARPSYNC.COLLECTIVE R15, `(.L_x_167) ;  /* 0x000000000f0c7348 */ /* 0x026fea0003c00000 */
[----:B------:R-:W-:Y:S02]  /*a350*/  ELECT P6, UR79, PT ;  /* 0x00000000004f782f */ /* 0x000fe400038c0000 */
[----:B------:R-:W-:Y:S01]  /*a360*/  MOV R14, UR79 ;  /* 0x0000004f000e7c02 */ /* 0x000fe20008000f00 */
[----:B-12--5:R-:W-:Y:S10]  /*a370*/  ENDCOLLECTIVE ;  /* 0x000000000000791b */ /* 0x026ff40003800000 */
.L_x_167:
[----:B------:R-:W-:Y:S05]  /*a380*/  BSYNC B0 ;  /* 0x0000000000007941 */ /* 0x000fea0003800000 */
.L_x_166:
[----:B------:R-:W-:Y:S01]  /*a390*/  PLOP3.LUT P0, PT, P6, PT, PT, 0x80, 0x8 ;  /* 0x000000000008781c */ /* 0x000fe2000370f070 */
[----:B------:R-:W-:-:S12]  /*a3a0*/  BRA `(.L_x_168) ;  /* 0xffffff9000a87947 */ /* 0x000fd8000383ffff */
.L_x_68:
[----:B--2---:R-:W-:-:S04]  /*a3b0*/  MOV R0, UR5 ;  /* 0x0000000500007c02 */ /* 0x004fc80008000f00 */
[----:B------:R2:W3:Y:S03]  /*a3c0*/  SYNCS.PHASECHK.TRANS64.TRYWAIT P0, [R0+URZ+0x8], R5 ;  /* 0x00000805000075a7 */ /* 0x0004e600080011ff */
[----:B---3--:R-:W-:Y:S05]  /*a3d0*/  @!P0 NANOSLEEP.SYNCS 0x989680 ;  /* 0x009896800000895d */ /* 0x008fea0003900000 */
[----:B------:R-:W3:Y:S02]  /*a3e0*/  @!P0 SYNCS.PHASECHK.TRANS64 P0, [R0+URZ+0x8], R5 ;  /* 0x00000805000085a7 */ /* 0x000ee400080010ff */
[----:B---3--:R-:W-:Y:S05]  /*a3f0*/  @!P0 BRA `(.L_x_68) ;  /* 0xfffffffc00ec8947 */ /* 0x008fea000383ffff */
[----:B------:R-:W-:Y:S05]  /*a400*/  BRA `(.L_x_67) ;  /* 0xffffff9000ac7947 */ /* 0x000fea000383ffff */
.L_x_69:
[----:B-1----:R1:W2:Y:S02]  /*a410*/  SYNCS.PHASECHK.TRANS64.TRYWAIT P0, [R0+URZ+0x90], R5 ;  /* 0x00009005000075a7 */ /* 0x0022a400080011ff */
[----:B--2---:R-:W-:Y:S05]  /*a420*/  @!P0 NANOSLEEP.SYNCS 0x989680 ;  /* 0x009896800000895d */ /* 0x004fea0003900000 */
[----:B------:R-:W2:Y:S02]  /*a430*/  @!P0 SYNCS.PHASECHK.TRANS64 P0, [R0+URZ+0x90], R5 ;  /* 0x00009005000085a7 */ /* 0x000ea400080010ff */
[----:B--2---:R-:W-:Y:S05]  /*a440*/  @!P0 BRA `(.L_x_69) ;  /* 0xfffffffc00f08947 */ /* 0x004fea000383ffff */
[----:B------:R-:W-:Y:S05]  /*a450*/  BRA `(.L_x_169) ;  /* 0xffffff9400b87947 */ /* 0x000fea000383ffff */
.L_x_71:
[----:B------:R-:W-:-:S07]  /*a460*/  MOV R0, UR46 ;  /* 0x0000002e00007c02 */ /* 0x000fce0008000f00 */
.L_x_170:
[----:B-1----:R1:W2:Y:S02]  /*a470*/  SYNCS.PHASECHK.TRANS64.TRYWAIT P0, [R0+URZ+0xd0], R5 ;  /* 0x0000d005000075a7 */ /* 0x0022a400080011ff */
[----:B--2---:R-:W-:Y:S05]  /*a480*/  @!P0 NANOSLEEP.SYNCS 0x989680 ;  /* 0x009896800000895d */ /* 0x004fea0003900000 */
[----:B------:R-:W2:Y:S02]  /*a490*/  @!P0 SYNCS.PHASECHK.TRANS64 P0, [R0+URZ+0xd0], R5 ;  /* 0x0000d005000085a7 */ /* 0x000ea400080010ff */
[----:B--2---:R-:W-:Y:S05]  /*a4a0*/  @!P0 BRA `(.L_x_170) ;  /* 0xfffffffc00f08947 */ /* 0x004fea000383ffff */
[----:B------:R-:W-:Y:S05]  /*a4b0*/  BRA `(.L_x_171) ;  /* 0xffffff9800047947 */ /* 0x000fea000383ffff */
.L_x_74:
[----:B------:R-:W-:Y:S07]  /*a4c0*/  MOV R0, UR7 ;  /* 0x0000000700007c02 */ /* 0x000fee0008000f00 */
.L_x_172:
[----:B-1----:R1:W2:Y:S02]  /*a4d0*/  SYNCS.PHASECHK.TRANS64.TRYWAIT P0, [R0+URZ], R5 ;  /* 0x00000005000075a7 */ /* 0x0022a400080011ff */
[----:B--2---:R-:W-:Y:S05]  /*a4e0*/  @!P0 NANOSLEEP.SYNCS 0x989680 ;  /* 0x009896800000895d */ /* 0x004fea0003900000 */
[----:B------:R-:W2:Y:S02]  /*a4f0*/  @!P0 SYNCS.PHASECHK.TRANS64 P0, [R0+URZ], R5 ;  /* 0x00000005000085a7 */ /* 0x000ea400080010ff */
[----:B--2---:R-:W-:Y:S05]  /*a500*/  @!P0 BRA `(.L_x_172) ;  /* 0xfffffffc00f08947 */ /* 0x004fea000383ffff */
[----:B------:R-:W-:Y:S05]  /*a510*/  BRA `(.L_x_73) ;  /* 0xffffff9800187947 */ /* 0x000fea000383ffff */
.L_x_78:
[----:B-1----:R-:W-:-:S07]  /*a520*/  MOV R0, UR4 ;  /* 0x0000000400007c02 */ /* 0x002fce0008000f00 */
.L_x_173:
[----:B-1----:R1:W2:Y:S02]  /*a530*/  SYNCS.PHASECHK.TRANS64.TRYWAIT P0, [R0+URZ], R3 ;  /* 0x00000003000075a7 */ /* 0x0022a400080011ff */
[----:B--2---:R-:W-:Y:S05]  /*a540*/  @!P0 NANOSLEEP.SYNCS 0x989680 ;  /* 0x009896800000895d */ /* 0x004fea0003900000 */
[----:B------:R-:W2:Y:S02]  /*a550*/  @!P0 SYNCS.PHASECHK.TRANS64 P0, [R0+URZ], R3 ;  /* 0x00000003000085a7 */ /* 0x000ea400080010ff */
[----:B--2---:R-:W-:Y:S05]  /*a560*/  @!P0 BRA `(.L_x_173) ;  /* 0xfffffffc00f08947 */ /* 0x004fea000383ffff */
[----:B------:R-:W-:Y:S05]  /*a570*/  BRA `(.L_x_174) ;  /* 0xffffff9c005c7947 */ /* 0x000fea000383ffff */
.L_x_79:
[----:B------:R-:W-:-:S07]  /*a580*/  MOV R0, UR5 ;  /* 0x0000000500007c02 */ /* 0x000fce0008000f00 */
.L_x_175:
[----:B-1----:R1:W2:Y:S02]  /*a590*/  SYNCS.PHASECHK.TRANS64.TRYWAIT P0, [R0+URZ], R3 ;  /* 0x00000003000075a7 */ /* 0x0022a400080011ff */
[----:B--2---:R-:W-:Y:S05]  /*a5a0*/  @!P0 NANOSLEEP.SYNCS 0x989680 ;  /* 0x009896800000895d */ /* 0x004fea0003900000 */
[----:B------:R-:W2:Y:S02]  /*a5b0*/  @!P0 SYNCS.PHASECHK.TRANS64 P0, [R0+URZ], R3 ;  /* 0x00000003000085a7 */ /* 0x000ea400080010ff */
[----:B--2---:R-:W-:Y:S05]  /*a5c0*/  @!P0 BRA `(.L_x_175) ;  /* 0xfffffffc00f08947 */ /* 0x004fea000383ffff */
[----:B------:R-:W-:Y:S05]  /*a5d0*/  BRA `(.L_x_176) ;  /* 0xffffff9c00687947 */ /* 0x000fea000383ffff */
.L_x_80:
[----:B------:R-:W-:-:S07]  /*a5e0*/  MOV R0, UR5 ;  /* 0x0000000500007c02 */ /* 0x000fce0008000f00 */
.L_x_177:
[----:B-1----:R1:W2:Y:S02]  /*a5f0*/  SYNCS.PHASECHK.TRANS64.TRYWAIT P0, [R0+URZ], R3 ;  /* 0x00000003000075a7 */ /* 0x0022a400080011ff */
[----:B--2---:R-:W-:Y:S05]  /*a600*/  @!P0 NANOSLEEP.SYNCS 0x989680 ;  /* 0x009896800000895d */ /* 0x004fea0003900000 */
[----:B------:R-:W2:Y:S02]  /*a610*/  @!P0 SYNCS.PHASECHK.TRANS64 P0, [R0+URZ], R3 ;  /* 0x00000003000085a7 */ /* 0x000ea400080010ff */
[----:B--2---:R-:W-:Y:S05]  /*a620*/  @!P0 BRA `(.L_x_177) ;  /* 0xfffffffc00f08947 */ /* 0x004fea000383ffff */
[----:B------:R-:W-:Y:S05]  /*a630*/  BRA `(.L_x_178) ;  /* 0xffffff9c00747947 */ /* 0x000fea000383ffff */
.L_x_83:
[----:B------:R-:W-:-:S07]  /*a640*/  MOV R0, UR41 ;  /* 0x0000002900007c02 */ /* 0x000fce0008000f00 */
.L_x_179:
[----:B-1----:R1:W2:Y:S02]  /*a650*/  SYNCS.PHASECHK.TRANS64.TRYWAIT P1, [R0+URZ+0x110], R3 ;  /* 0x00011003000075a7 */ /* 0x0022a400080211ff */
[----:B--2---:R-:W-:Y:S05]  /*a660*/  @!P1 NANOSLEEP.SYNCS 0x989680 ;  /* 0x009896800000995d */ /* 0x004fea0003900000 */
[----:B------:R-:W2:Y:S02]  /*a670*/  @!P1 SYNCS.PHASECHK.TRANS64 P1, [R0+URZ+0x110], R3 ;  /* 0x00011003000095a7 */ /* 0x000ea400080210ff */
[----:B--2---:R-:W-:Y:S05]  /*a680*/  @!P1 BRA `(.L_x_179) ;  /* 0xfffffffc00f09947 */ /* 0x004fea000383ffff */
[----:B------:R-:W-:Y:S05]  /*a690*/  BRA `(.L_x_180) ;  /* 0xffffff9c00c07947 */ /* 0x000fea000383ffff */
.L_x_88:
[----:B--2---:R2:W3:Y:S02]  /*a6a0*/  SYNCS.PHASECHK.TRANS64.TRYWAIT P0, [R8+URZ+0x90], R5 ;  /* 0x00009005080075a7 */ /* 0x0044e400080011ff */
[----:B---3--:R-:W-:Y:S05]  /*a6b0*/  @!P0 NANOSLEEP.SYNCS 0x989680 ;  /* 0x009896800000895d */ /* 0x008fea0003900000 */
[----:B------:R-:W3:Y:S02]  /*a6c0*/  @!P0 SYNCS.PHASECHK.TRANS64 P0, [R8+URZ+0x90], R5 ;  /* 0x00009005080085a7 */ /* 0x000ee400080010ff */
[----:B---3--:R-:W-:Y:S05]  /*a6d0*/  @!P0 BRA `(.L_x_88) ;  /* 0xfffffffc00f08947 */ /* 0x008fea000383ffff */
[----:B------:R-:W-:Y:S05]  /*a6e0*/  BRA `(.L_x_181) ;  /* 0xffffffa000f87947 */ /* 0x000fea000383ffff */
.L_x_91:
[----:B------:R-:W-:Y:S07]  /*a6f0*/  MOV R0, UR21 ;  /* 0x0000001500007c02 */ /* 0x000fee0008000f00 */
.L_x_182:
[----:B--2---:R2:W3:Y:S02]  /*a700*/  SYNCS.PHASECHK.TRANS64.TRYWAIT P1, [R0+URZ+0x88], R5 ;  /* 0x00008805000075a7 */ /* 0x0044e400080211ff */
[----:B---3--:R-:W-:Y:S05]  /*a710*/  @!P1 NANOSLEEP.SYNCS 0x989680 ;  /* 0x009896800000995d */ /* 0x008fea0003900000 */
[----:B------:R-:W3:Y:S02]  /*a720*/  @!P1 SYNCS.PHASECHK.TRANS64 P1, [R0+URZ+0x88], R5 ;  /* 0x00008805000095a7 */ /* 0x000ee400080210ff */
[----:B---3--:R-:W-:Y:S05]  /*a730*/  @!P1 BRA `(.L_x_182) ;  /* 0xfffffffc00f09947 */ /* 0x008fea000383ffff */
[----:B------:R-:W-:Y:S05]  /*a740*/  BRA `(.L_x_90) ;  /* 0xffffffa800747947 */ /* 0x000fea000383ffff */
.L_x_94:
[----:B--2---:R-:W-:Y:S07]  /*a750*/  MOV R5, UR21 ;  /* 0x0000001500057c02 */ /* 0x004fee0008000f00 */
.L_x_183:
[----:B--2---:R2:W3:Y:S02]  /*a760*/  SYNCS.PHASECHK.TRANS64.TRYWAIT P0, [R5+URZ+0x60], R4 ;  /* 0x00006004050075a7 */ /* 0x0044e400080011ff */
[----:B---3--:R-:W-:Y:S05]  /*a770*/  @!P0 NANOSLEEP.SYNCS 0x989680 ;  /* 0x009896800000895d */ /* 0x008fea0003900000 */
[----:B------:R-:W3:Y:S02]  /*a780*/  @!P0 SYNCS.PHASECHK.TRANS64 P0, [R5+URZ+0x60], R4 ;  /* 0x00006004050085a7 */ /* 0x000ee400080010ff */
[----:B---3--:R-:W-:Y:S05]  /*a790*/  @!P0 BRA `(.L_x_183) ;  /* 0xfffffffc00f08947 */ /* 0x008fea000383ffff */
[----:B------:R-:W-:Y:S05]  /*a7a0*/  BRA `(.L_x_184) ;  /* 0xffffffa800cc7947 */ /* 0x000fea000383ffff */
.L_x_95:
[----:B------:R-:W-:Y:S07]  /*a7b0*/  MOV R5, UR21 ;  /* 0x0000001500057c02 */ /* 0x000fee0008000f00 */
.L_x_185:
[----:B--2---:R2:W3:Y:S02]  /*a7c0*/  SYNCS.PHASECHK.TRANS64.TRYWAIT P0, [R5+URZ+0x68], R4 ;  /* 0x00006804050075a7 */ /* 0x0044e400080011ff */
[----:B---3--:R-:W-:Y:S05]  /*a7d0*/  @!P0 NANOSLEEP.SYNCS 0x989680 ;  /* 0x009896800000895d */ /* 0x008fea0003900000 */
[----:B------:R-:W3:Y:S02]  /*a7e0*/  @!P0 SYNCS.PHASECHK.TRANS64 P0, [R5+URZ+0x68], R4 ;  /* 0x00006804050085a7 */ /* 0x000ee400080010ff */
[----:B---3--:R-:W-:Y:S05]  /*a7f0*/  @!P0 BRA `(.L_x_185) ;  /* 0xfffffffc00f08947 */ /* 0x008fea000383ffff */
[----:B------:R-:W-:Y:S05]  /*a800*/  BRA `(.L_x_186) ;  /* 0xffffffac00087947 */ /* 0x000fea000383ffff */
.L_x_96:
[----:B--2---:R-:W-:Y:S07]  /*a810*/  MOV R5, UR21 ;  /* 0x0000001500057c02 */ /* 0x004fee0008000f00 */
.L_x_187:
[----:B--2---:R2:W3:Y:S02]  /*a820*/  SYNCS.PHASECHK.TRANS64.TRYWAIT P0, [R5+URZ+0x70], R4 ;  /* 0x00007004050075a7 */ /* 0x0044e400080011ff */
[----:B---3--:R-:W-:Y:S05]  /*a830*/  @!P0 NANOSLEEP.SYNCS 0x989680 ;  /* 0x009896800000895d */ /* 0x008fea0003900000 */
[----:B------:R-:W3:Y:S02]  /*a840*/  @!P0 SYNCS.PHASECHK.TRANS64 P0, [R5+URZ+0x70], R4 ;  /* 0x00007004050085a7 */ /* 0x000ee400080010ff */
[----:B---3--:R-:W-:Y:S05]  /*a850*/  @!P0 BRA `(.L_x_187) ;  /* 0xfffffffc00f08947 */ /* 0x008fea000383ffff */
[----:B------:R-:W-:Y:S05]  /*a860*/  BRA `(.L_x_188) ;  /* 0xffffffac00507947 */ /* 0x000fea000383ffff */
.L_x_97:
[----:B--2---:R-:W-:Y:S07]  /*a870*/  MOV R5, UR21 ;  /* 0x0000001500057c02 */ /* 0x004fee0008000f00 */
.L_x_189:
[----:B--2---:R2:W3:Y:S02]  /*a880*/  SYNCS.PHASECHK.TRANS64.TRYWAIT P0, [R5+URZ+0x78], R4 ;  /* 0x00007804050075a7 */ /* 0x0044e400080011ff */
[----:B---3--:R-:W-:Y:S05]  /*a890*/  @!P0 NANOSLEEP.SYNCS 0x989680 ;  /* 0x009896800000895d */ /* 0x008fea0003900000 */
[----:B------:R-:W3:Y:S02]  /*a8a0*/  @!P0 SYNCS.PHASECHK.TRANS64 P0, [R5+URZ+0x78], R4 ;  /* 0x00007804050085a7 */ /* 0x000ee400080010ff */
[----:B---3--:R-:W-:Y:S05]  /*a8b0*/  @!P0 BRA `(.L_x_189) ;  /* 0xfffffffc00f08947 */ /* 0x008fea000383ffff */
[----:B------:R-:W-:Y:S05]  /*a8c0*/  BRA `(.L_x_190) ;  /* 0xffffffac009c7947 */ /* 0x000fea000383ffff */
.L_x_99:
[----:B------:R-:W-:-:S07]  /*a8d0*/  MOV R0, UR21 ;  /* 0x0000001500007c02 */ /* 0x000fce0008000f00 */
.L_x_191:
[----:B--2---:R2:W3:Y:S02]  /*a8e0*/  SYNCS.PHASECHK.TRANS64.TRYWAIT P0, [R0+URZ+0x60], R3 ;  /* 0x00006003000075a7 */ /* 0x0044e400080011ff */
[----:B---3--:R-:W-:Y:S05]  /*a8f0*/  @!P0 NANOSLEEP.SYNCS 0x989680 ;  /* 0x009896800000895d */ /* 0x008fea0003900000 */
[----:B------:R-:W3:Y:S02]  /*a900*/  @!P0 SYNCS.PHASECHK.TRANS64 P0, [R0+URZ+0x60], R3 ;  /* 0x00006003000085a7 */ /* 0x000ee400080010ff */
[----:B---3--:R-:W-:Y:S05]  /*a910*/  @!P0 BRA `(.L_x_191) ;  /* 0xfffffffc00f08947 */ /* 0x008fea000383ffff */
[----:B------:R-:W-:Y:S05]  /*a920*/  BRA `(.L_x_192) ;  /* 0xffffffb000107947 */ /* 0x000fea000383ffff */
.L_x_100:
[----:B--2---:R-:W-:-:S07]  /*a930*/  MOV R0, UR21 ;  /* 0x0000001500007c02 */ /* 0x004fce0008000f00 */
.L_x_193:
[----:B--2---:R2:W3:Y:S02]  /*a940*/  SYNCS.PHASECHK.TRANS64.TRYWAIT P0, [R0+URZ+0x68], R3 ;  /* 0x00006803000075a7 */ /* 0x0044e400080011ff */
[----:B---3--:R-:W-:Y:S05]  /*a950*/  @!P0 NANOSLEEP.SYNCS 0x989680 ;  /* 0x009896800000895d */ /* 0x008fea0003900000 */
[----:B------:R-:W3:Y:S02]  /*a960*/  @!P0 SYNCS.PHASECHK.TRANS64 P0, [R0+URZ+0x68], R3 ;  /* 0x00006803000085a7 */ /* 0x000ee400080010ff */
[----:B---3--:R-:W-:Y:S05]  /*a970*/  @!P0 BRA `(.L_x_193) ;  /* 0xfffffffc00f08947 */ /* 0x008fea000383ffff */
[----:B------:R-:W-:Y:S05]  /*a980*/  BRA `(.L_x_194) ;  /* 0xffffffb000007947 */ /* 0x000fea000383ffff */
.L_x_101:
[----:B--2---:R-:W-:-:S07]  /*a990*/  MOV R0, UR21 ;  /* 0x0000001500007c02 */ /* 0x004fce0008000f00 */
.L_x_195:
[----:B--2---:R2:W3:Y:S02]  /*a9a0*/  SYNCS.PHASECHK.TRANS64.TRYWAIT P0, [R0+URZ+0x70], R3 ;  /* 0x00007003000075a7 */ /* 0x0044e400080011ff */
[----:B---3--:R-:W-:Y:S05]  /*a9b0*/  @!P0 NANOSLEEP.SYNCS 0x989680 ;  /* 0x009896800000895d */ /* 0x008fea0003900000 */
[----:B------:R-:W3:Y:S02]  /*a9c0*/  @!P0 SYNCS.PHASECHK.TRANS64 P0, [R0+URZ+0x70], R3 ;  /* 0x00007003000085a7 */ /* 0x000ee400080010ff */
[----:B---3--:R-:W-:Y:S05]  /*a9d0*/  @!P0 BRA `(.L_x_195) ;  /* 0xfffffffc00f08947 */ /* 0x008fea000383ffff */
[----:B------:R-:W-:Y:S05]  /*a9e0*/  BRA `(.L_x_196) ;  /* 0xffffffac00f07947 */ /* 0x000fea000383ffff */
.L_x_103:
[----:B-1----:R1:W2:Y:S02]  /*a9f0*/  SYNCS.PHASECHK.TRANS64.TRYWAIT P0, [R3+URZ+0x90], R0 ;  /* 0x00009000030075a7 */ /* 0x0022a400080011ff */
[----:B--2---:R-:W-:Y:S05]  /*aa00*/  @!P0 NANOSLEEP.SYNCS 0x989680 ;  /* 0x009896800000895d */ /* 0x004fea0003900000 */
[----:B------:R-:W2:Y:S02]  /*aa10*/  @!P0 SYNCS.PHASECHK.TRANS64 P0, [R3+URZ+0x90], R0 ;  /* 0x00009000030085a7 */ /* 0x000ea400080010ff */
[----:B--2---:R-:W-:Y:S05]  /*aa20*/  @!P0 BRA `(.L_x_103) ;  /* 0xfffffffc00f08947 */ /* 0x004fea000383ffff */
[----:B------:R-:W-:Y:S05]  /*aa30*/  BRA `(.L_x_197) ;  /* 0xffffffb000b07947 */ /* 0x000fea000383ffff */
.L_x_114:
[----:B-1----:R-:W-:Y:S04]  /*aa40*/  MOV R2, UR44 ;  /* 0x0000002c00027c02 */ /* 0x002fe80008000f00 */
[----:B------:R1:W2:Y:S03]  /*aa50*/  SYNCS.PHASECHK.TRANS64.TRYWAIT P1, [R2+URZ+0x40], R3 ;  /* 0x00004003020075a7 */ /* 0x0002a600080211ff */
[----:B--2---:R-:W-:Y:S05]  /*aa60*/  @!P1 NANOSLEEP.SYNCS 0x989680 ;  /* 0x009896800000995d */ /* 0x004fea0003900000 */
[----:B------:R-:W2:Y:S02]  /*aa70*/  @!P1 SYNCS.PHASECHK.TRANS64 P1, [R2+URZ+0x40], R3 ;  /* 0x00004003020095a7 */ /* 0x000ea400080210ff */
[----:B--2---:R-:W-:Y:S05]  /*aa80*/  @!P1 BRA `(.L_x_114) ;  /* 0xfffffffc00ec9947 */ /* 0x004fea000383ffff */
[----:B------:R-:W-:Y:S05]  /*aa90*/  BRA `(.L_x_113) ;  /* 0xffffffc000207947 */ /* 0x000fea000383ffff */
.L_x_116:
[----:B-1----:R1:W4:Y:S02]  /*aaa0*/  SYNCS.PHASECHK.TRANS64.TRYWAIT P0, [R99+URZ+0xb0], R0 ;  /* 0x0000b000630075a7 */ /* 0x00232400080011ff */
[----:B----4-:R-:W-:Y:S05]  /*aab0*/  @!P0 NANOSLEEP.SYNCS 0x989680 ;  /* 0x009896800000895d */ /* 0x010fea0003900000 */
[----:B------:R-:W4:Y:S02]  /*aac0*/  @!P0 SYNCS.PHASECHK.TRANS64 P0, [R99+URZ+0xb0], R0 ;  /* 0x0000b000630085a7 */ /* 0x000f2400080010ff */
[----:B----4-:R-:W-:Y:S05]  /*aad0*/  @!P0 BRA `(.L_x_116) ;  /* 0xfffffffc00f08947 */ /* 0x010fea000383ffff */
[----:B------:R-:W-:Y:S05]  /*aae0*/  BRA `(.L_x_115) ;  /* 0xffffffc000487947 */ /* 0x000fea000383ffff */
.L_x_125:
[----:B---3--:R3:W4:Y:S02]  /*aaf0*/  SYNCS.PHASECHK.TRANS64.TRYWAIT P0, [R3+URZ+0x40], R0 ;  /* 0x00004000030075a7 */ /* 0x00872400080011ff */
[----:B----4-:R-:W-:Y:S05]  /*ab00*/  @!P0 NANOSLEEP.SYNCS 0x989680 ;  /* 0x009896800000895d */ /* 0x010fea0003900000 */
[----:B------:R-:W4:Y:S02]  /*ab10*/  @!P0 SYNCS.PHASECHK.TRANS64 P0, [R3+URZ+0x40], R0 ;  /* 0x00004000030085a7 */ /* 0x000f2400080010ff */
[----:B----4-:R-:W-:Y:S05]  /*ab20*/  @!P0 BRA `(.L_x_125) ;  /* 0xfffffffc00f08947 */ /* 0x010fea000383ffff */
[----:B------:R-:W-:Y:S05]  /*ab30*/  BRA `(.L_x_124) ;  /* 0xffffffcc00247947 */ /* 0x000fea000383ffff */
.L_x_133:
[----:B---3--:R3:W4:Y:S02]  /*ab40*/  SYNCS.PHASECHK.TRANS64.TRYWAIT P0, [R62+URZ+0x40], R5 ;  /* 0x000040053e0075a7 */ /* 0x00872400080011ff */
[----:B----4-:R-:W-:Y:S05]  /*ab50*/  @!P0 NANOSLEEP.SYNCS 0x989680 ;  /* 0x009896800000895d */ /* 0x010fea0003900000 */
[----:B------:R-:W4:Y:S02]  /*ab60*/  @!P0 SYNCS.PHASECHK.TRANS64 P0, [R62+URZ+0x40], R5 ;  /* 0x000040053e0085a7 */ /* 0x000f2400080010ff */
[----:B----4-:R-:W-:Y:S05]  /*ab70*/  @!P0 BRA `(.L_x_133) ;  /* 0xfffffffc00f08947 */ /* 0x010fea000383ffff */
[----:B------:R-:W-:Y:S05]  /*ab80*/  BRA `(.L_x_132) ;  /* 0xffffffd800287947 */ /* 0x000fea000383ffff */
.L_x_141:
[----:B---3--:R3:W4:Y:S02]  /*ab90*/  SYNCS.PHASECHK.TRANS64.TRYWAIT P0, [R62+URZ+0x40], R5 ;  /* 0x000040053e0075a7 */ /* 0x00872400080011ff */
[----:B----4-:R-:W-:Y:S05]  /*aba0*/  @!P0 NANOSLEEP.SYNCS 0x989680 ;  /* 0x009896800000895d */ /* 0x010fea0003900000 */
[----:B------:R-:W4:Y:S02]  /*abb0*/  @!P0 SYNCS.PHASECHK.TRANS64 P0, [R62+URZ+0x40], R5 ;  /* 0x000040053e0085a7 */ /* 0x000f2400080010ff */
[----:B----4-:R-:W-:Y:S05]  /*abc0*/  @!P0 BRA `(.L_x_141) ;  /* 0xfffffffc00f08947 */ /* 0x010fea000383ffff */
[----:B------:R-:W-:Y:S05]  /*abd0*/  BRA `(.L_x_140) ;  /* 0xffffffe4002c7947 */ /* 0x000fea000383ffff */
        .weak           $__internal_0_$__cuda_sm10x_tcgen05_guardrail_trap_col_being_dealloced_not_returned_by_alloc
        .type           $__internal_0_$__cuda_sm10x_tcgen05_guardrail_trap_col_being_dealloced_not_returned_by_alloc,@function
        .size           $__internal_0_$__cuda_sm10x_tcgen05_guardrail_trap_col_being_dealloced_not_returned_by_alloc,($__internal_1_$__cuda_sm10x_tcgen05_guardrail_trap_phase_invalid_during_alloc - $__internal_0_$__cuda_sm10x_tcgen05_guardrail_trap_col_being_dealloced_not_returned_by_alloc)
$__internal_0_$__cuda_sm10x_tcgen05_guardrail_trap_col_being_dealloced_not_returned_by_alloc:
[----:B------:R-:W-:Y:S05]  /*abe0*/  BPT.TRAP 0x1 ;  /* 0x000000040000795c */ /* 0x000fea0000300000 */
[----:B------:R-:W-:-:S04]  /*abf0*/  HFMA2 R3, -RZ, RZ, 0, 0 ;  /* 0x00000000ff037431 */ /* 0x000fc800000001ff */
[----:B------:R-:W-:Y:S05]  /*ac00*/  RET.REL.NODEC R2 `(_ZN7cutlass13device_kernelINS_4gemm6kernel13GemmUniversalIN4cute5tupleIJiiiiEEENS1_10collective13CollectiveMmaINS1_35MainloopSm100TmaUmmaWarpSpecializedILi4ELi2ELi4ENS5_IJNS4_1CILi8EEENSA_ILi1EEESC_EEEEENS5_IJNSA_ILi256EEENSA_ILi128EEESG_EEENS_10bfloat16_tENS5_IJlSC_lEEESI_SJ_NS4_8TiledMMAINS4_8MMA_AtomIJNS4_26SM100_MMA_F16BF16_2x1SM_SSISI_SI_fLi256ELi128ELNS4_4UMMA5MajorE0ELSO_0ELNSN_7ScaleInE0ELSP_0EEEEEENS4_6LayoutINS5_IJSC_SC_SC_EEENS5_IJNSA_ILi0EEESU_SU_EEEEENS5_IJNS4_10UnderscoreESX_SX_EEEEENS4_18SM100_TMA_2SM_LOADENS4_14ComposedLayoutINS4_7SwizzleILi3ELi4ELi3EEENS4_18smem_ptr_flag_bitsILi16EEENSS_INS5_IJSB_NSA_ILi64EEEEEENS5_IJS16_SC_EEEEEEEvNS4_8identityENS4_28SM100_TMA_2SM_LOAD_MULTICASTES1A_vS1B_EENS_8epilogue10collective18CollectiveEpilogueINS1E_23Sm100TmaWarpSpecializedILi4ELi2ELi32ELb1ELb0EEEJNS5_IJSG_SG_SG_EEENS5_IJNSS_ISG_SC_EENSS_INSA_ILi32EEESC_EEEEESI_SJ_SI_SJ_NS1E_6fusion15FusionCallbacksIS1I_NS1O_17LinearCombinationISI_fSI_fLNS_15FloatRoundStyleE2EEES1J_S1N_JEEENS4_5SM1004TMEM4LOAD26SM100_TMEM_LOAD_32dp32b32xENS4_13SM90_TMA_LOADENS11_INS12_ILi2ELi4ELi3EEES15_NSS_INS5_IJSB_S1L_EEENS5_IJS1L_SC_EEEEEEENS4_39AutoVectorizingCopyWithAssumedAlignmentILi128EEENS4_14SM90_TMA_STOREES23_S25_S25_EEEvvEEEEvNT_6ParamsE) ;  /* 0xffffff5002fc7950 */ /* 0x000fea0003c3ffff */
        .weak           $__internal_1_$__cuda_sm10x_tcgen05_guardrail_trap_phase_invalid_during_alloc
        .type           $__internal_1_$__cuda_sm10x_tcgen05_guardrail_trap_phase_invalid_during_alloc,@function
        .size           $__internal_1_$__cuda_sm10x_tcgen05_guardrail_trap_phase_invalid_during_alloc,($__internal_2_$__cuda_sm10x_tcgen05_guardrail_trap_unallocated_columns_being_dealloced - $__internal_1_$__cuda_sm10x_tcgen05_guardrail_trap_phase_invalid_during_alloc)
$__internal_1_$__cuda_sm10x_tcgen05_guardrail_trap_phase_invalid_during_alloc:
[----:B------:R-:W-:Y:S05]  /*ac10*/  BPT.TRAP 0x1 ;  /* 0x000000040000795c */ /* 0x000fea0000300000 */
[----:B------:R-:W-:-:S04]  /*ac20*/  MOV R5, 0x0 ;  /* 0x0000000000057802 */ /* 0x000fc80000000f00 */
[----:B------:R-:W-:Y:S05]  /*ac30*/  RET.REL.NODEC R4 `(_ZN7cutlass13device_kernelINS_4gemm6kernel13GemmUniversalIN4cute5tupleIJiiiiEEENS1_10collective13CollectiveMmaINS1_35MainloopSm100TmaUmmaWarpSpecializedILi4ELi2ELi4ENS5_IJNS4_1CILi8EEENSA_ILi1EEESC_EEEEENS5_IJNSA_ILi256EEENSA_ILi128EEESG_EEENS_10bfloat16_tENS5_IJlSC_lEEESI_SJ_NS4_8TiledMMAINS4_8MMA_AtomIJNS4_26SM100_MMA_F16BF16_2x1SM_SSISI_SI_fLi256ELi128ELNS4_4UMMA5MajorE0ELSO_0ELNSN_7ScaleInE0ELSP_0EEEEEENS4_6LayoutINS5_IJSC_SC_SC_EEENS5_IJNSA_ILi0EEESU_SU_EEEEENS5_IJNS4_10UnderscoreESX_SX_EEEEENS4_18SM100_TMA_2SM_LOADENS4_14ComposedLayoutINS4_7SwizzleILi3ELi4ELi3EEENS4_18smem_ptr_flag_bitsILi16EEENSS_INS5_IJSB_NSA_ILi64EEEEEENS5_IJS16_SC_EEEEEEEvNS4_8identityENS4_28SM100_TMA_2SM_LOAD_MULTICASTES1A_vS1B_EENS_8epilogue10collective18CollectiveEpilogueINS1E_23Sm100TmaWarpSpecializedILi4ELi2ELi32ELb1ELb0EEEJNS5_IJSG_SG_SG_EEENS5_IJNSS_ISG_SC_EENSS_INSA_ILi32EEESC_EEEEESI_SJ_SI_SJ_NS1E_6fusion15FusionCallbacksIS1I_NS1O_17LinearCombinationISI_fSI_fLNS_15FloatRoundStyleE2EEES1J_S1N_JEEENS4_5SM1004TMEM4LOAD26SM100_TMEM_LOAD_32dp32b32xENS4_13SM90_TMA_LOADENS11_INS12_ILi2ELi4ELi3EEES15_NSS_INS5_IJSB_S1L_EEENS5_IJS1L_SC_EEEEEEENS4_39AutoVectorizingCopyWithAssumedAlignmentILi128EEENS4_14SM90_TMA_STOREES23_S25_S25_EEEvvEEEEvNT_6ParamsE) ;  /* 0xffffff5004f07950 */ /* 0x000fea0003c3ffff */
        .weak           $__internal_2_$__cuda_sm10x_tcgen05_guardrail_trap_unallocated_columns_being_dealloced
        .type           $__internal_2_$__cuda_sm10x_tcgen05_guardrail_trap_unallocated_columns_being_dealloced,@function
        .size           $__internal_2_$__cuda_sm10x_tcgen05_guardrail_trap_unallocated_columns_being_dealloced,(.L_x_199 - $__internal_2_$__cuda_sm10x_tcgen05_guardrail_trap_unallocated_columns_being_dealloced)
$__internal_2_$__cuda_sm10x_tcgen05_guardrail_trap_unallocated_columns_being_dealloced:
[----:B------:R-:W-:Y:S05]  /*ac40*/  BPT.TRAP 0x1 ;  /* 0x000000040000795c */ /* 0x000fea0000300000 */
[----:B------:R-:W-:-:S04]  /*ac50*/  HFMA2 R3, -RZ, RZ, 0, 0 ;  /* 0x00000000ff037431 */ /* 0x000fc800000001ff */
[----:B------:R-:W-:Y:S05]  /*ac60*/  RET.REL.NODEC R2 `(_ZN7cutlass13device_kernelINS_4gemm6kernel13GemmUniversalIN4cute5tupleIJiiiiEEENS1_10collective13CollectiveMmaINS1_35MainloopSm100TmaUmmaWarpSpecializedILi4ELi2ELi4ENS5_IJNS4_1CILi8EEENSA_ILi1EEESC_EEEEENS5_IJNSA_ILi256EEENSA_ILi128EEESG_EEENS_10bfloat16_tENS5_IJlSC_lEEESI_SJ_NS4_8TiledMMAINS4_8MMA_AtomIJNS4_26SM100_MMA_F16BF16_2x1SM_SSISI_SI_fLi256ELi128ELNS4_4UMMA5MajorE0ELSO_0ELNSN_7ScaleInE0ELSP_0EEEEEENS4_6LayoutINS5_IJSC_SC_SC_EEENS5_IJNSA_ILi0EEESU_SU_EEEEENS5_IJNS4_10UnderscoreESX_SX_EEEEENS4_18SM100_TMA_2SM_LOADENS4_14ComposedLayoutINS4_7SwizzleILi3ELi4ELi3EEENS4_18smem_ptr_flag_bitsILi16EEENSS_INS5_IJSB_NSA_ILi64EEEEEENS5_IJS16_SC_EEEEEEEvNS4_8identityENS4_28SM100_TMA_2SM_LOAD_MULTICASTES1A_vS1B_EENS_8epilogue10collective18CollectiveEpilogueINS1E_23Sm100TmaWarpSpecializedILi4ELi2ELi32ELb1ELb0EEEJNS5_IJSG_SG_SG_EEENS5_IJNSS_ISG_SC_EENSS_INSA_ILi32EEESC_EEEEESI_SJ_SI_SJ_NS1E_6fusion15FusionCallbacksIS1I_NS1O_17LinearCombinationISI_fSI_fLNS_15FloatRoundStyleE2EEES1J_S1N_JEEENS4_5SM1004TMEM4LOAD26SM100_TMEM_LOAD_32dp32b32xENS4_13SM90_TMA_LOADENS11_INS12_ILi2ELi4ELi3EEES15_NSS_INS5_IJSB_S1L_EEENS5_IJS1L_SC_EEEEEEENS4_39AutoVectorizingCopyWithAssumedAlignmentILi128EEENS4_14SM90_TMA_STOREES23_S25_S25_EEEvvEEEEvNT_6ParamsE) ;  /* 0xffffff5002e47950 */ /* 0x000fea0003c3ffff */
.L_x_198:
[----:B------:R-:W-:-:S00]  /*ac70*/  BRA `(.L_x_198) ;  /* 0xfffffffc00fc7947 */ /* 0x000fc0000383ffff */
[----:B------:R-:W-:-:S00]  /*ac80*/  NOP ;  /* 0x0000000000007918 */ /* 0x000fc00000000000 */
[----:B------:R-:W-:-:S00]  /*ac90*/  NOP ;  /* 0x0000000000007918 */ /* 0x000fc00000000000 */
[----:B------:R-:W-:-:S00]  /*aca0*/  NOP ;  /* 0x0000000000007918 */ /* 0x000fc00000000000 */
[----:B------:R-:W-:-:S00]  /*acb0*/  NOP ;  /* 0x0000000000007918 */ /* 0x000fc00000000000 */
[----:B------:R-:W-:-:S00]  /*acc0*/  NOP ;  /* 0x0000000000007918 */ /* 0x000fc00000000000 */
[----:B------:R-:W-:-:S00]  /*acd0*/  NOP ;  /* 0x0000000000007918 */ /* 0x000fc00000000000 */
[----:B------:R-:W-:-:S00]  /*ace0*/  NOP ;  /* 0x0000000000007918 */ /* 0x000fc00000000000 */
[----:B------:R-:W-:-:S00]  /*acf0*/  NOP ;  /* 0x0000000000007918 */ /* 0x000fc00000000000 */
.L_x_199:


//--------------------- .nv.global.init           --------------------------
	.section	.nv.global.init,"aw",@progbits
.nv.global.init:
	.type		$str$27,@object
	.size		$str$27,($str$28 - $str$27)
$str$27:
        /*0000*/ 	.byte	0x28, 0x61, 0x64, 0x64, 0x72, 0x65, 0x73, 0x73, 0x20, 0x26, 0x20, 0x6d, 0x61, 0x73, 0x6b, 0x29
        /*0010*/ 	.byte	0x20, 0x3d, 0x3d, 0x20, 0x30, 0x00
	.type		$str$28,@object
	.size		$str$28,($str$26 - $str$28)
$str$28:
        /*0016*/ 	.byte	0x2f, 0x74, 0x6d, 0x70, 0x2f, 0x63, 0x75, 0x74, 0x6c, 0x61, 0x73, 0x73, 0x5f, 0x73, 0x77, 0x65
        /*0026*/ 	.byte	0x65, 0x70, 0x5f, 0x73, 0x72, 0x63, 0x2f, 0x69, 0x6e, 0x63, 0x6c, 0x75, 0x64, 0x65, 0x2f, 0x63
        /*0036*/ 	.byte	0x75, 0x74, 0x65, 0x2f, 0x70, 0x6f, 0x69, 0x6e, 0x74, 0x65, 0x72, 0x5f, 0x66, 0x6c, 0x61, 0x67
        /*0046*/ 	.byte	0x67, 0x65, 0x64, 0x2e, 0x68, 0x70, 0x70, 0x00
	.type		$str$26,@object
	.size		$str$26,($str$25 - $str$26)
$str$26:
        /*004e*/ 	.byte	0x2f, 0x74, 0x6d, 0x70, 0x2f, 0x63, 0x75, 0x74, 0x6c, 0x61, 0x73, 0x73, 0x5f, 0x73, 0x77, 0x65
        /*005e*/ 	.byte	0x65, 0x70, 0x5f, 0x73, 0x72, 0x63, 0x2f, 0x69, 0x6e, 0x63, 0x6c, 0x75, 0x64, 0x65, 0x2f, 0x63
        /*006e*/ 	.byte	0x75, 0x74, 0x65, 0x2f, 0x61, 0x74, 0x6f, 0x6d, 0x2f, 0x63, 0x6f, 0x70, 0x79, 0x5f, 0x74, 0x72
        /*007e*/ 	.byte	0x61, 0x69, 0x74, 0x73, 0x5f, 0x73, 0x6d, 0x31, 0x30, 0x30, 0x2e, 0x68, 0x70, 0x70, 0x00
	.type		$str$25,@object
	.size		$str$25,(__unnamed_1 - $str$25)
$str$25:
        /*008d*/ 	.byte	0x28, 0x28, 0x75, 0x69, 0x6e, 0x74, 0x33, 0x32, 0x5f, 0x74, 0x28, 0x74, 0x68, 0x72, 0x65, 0x61
        /*009d*/ 	.byte	0x64, 0x49, 0x64, 0x78, 0x2e, 0x78, 0x29, 0x20, 0x2f, 0x20, 0x33, 0x32, 0x29, 0x20, 0x25, 0x20
        /*00ad*/ 	.byte	0x34, 0x29, 0x20, 0x3d, 0x3d, 0x20, 0x28, 0x28, 0x28, 0x74, 0x6d, 0x65, 0x6d, 0x5f, 0x61, 0x64
        /*00bd*/ 	.byte	0x64, 0x72, 0x20, 0x3e, 0x3e, 0x20, 0x31, 0x36, 0x29, 0x20, 0x2f, 0x20, 0x33, 0x32, 0x29, 0x20
        /*00cd*/ 	.byte	0x25, 0x20, 0x34, 0x29, 0x00
	.type		__unnamed_1,@object
	.size		__unnamed_1,(__unnamed_2 - __unnamed_1)
__unnamed_1:
        /*00d2*/ 	.byte	0x61, 0x75, 0x74, 0x6f, 0x20, 0x63, 0x75, 0x74, 0x65, 0x3a, 0x3a, 0x61, 0x73, 0x5f, 0x70, 0x6f
        /* <DEDUP_REMOVED lines=24> */
        /*0262*/ 	.byte	0x34, 0x30, 0x39, 0x36, 0x3e, 0x3e, 0x3e, 0x3e, 0x5d, 0x00
	.type		__unnamed_2,@object
	.size		__unnamed_2,(.L_2 - __unnamed_2)
__unnamed_2:
        /* <DEDUP_REMOVED lines=42> */
        /*050c*/ 	.byte	0x3e, 0x3e, 0x5d, 0x00
.L_2:


//--------------------- .nv.shared._ZN7cutlass13device_kernelINS_4gemm6kernel13GemmUniversalIN4cute5tupleIJiiiiEEENS1_10collective13CollectiveMmaINS1_35MainloopSm100TmaUmmaWarpSpecializedILi4ELi2ELi4ENS5_IJNS4_1CILi8EEENSA_ILi1EEESC_EEEEENS5_IJNSA_ILi256EEENSA_ILi128EEESG_EEENS_10bfloat16_tENS5_IJlSC_lEEESI_SJ_NS4_8TiledMMAINS4_8MMA_AtomIJNS4_26SM100_MMA_F16BF16_2x1SM_SSISI_SI_fLi256ELi128ELNS4_4UMMA5MajorE0ELSO_0ELNSN_7ScaleInE0ELSP_0EEEEEENS4_6LayoutINS5_IJSC_SC_SC_EEENS5_IJNSA_ILi0EEESU_SU_EEEEENS5_IJNS4_10UnderscoreESX_SX_EEEEENS4_18SM100_TMA_2SM_LOADENS4_14ComposedLayoutINS4_7SwizzleILi3ELi4ELi3EEENS4_18smem_ptr_flag_bitsILi16EEENSS_INS5_IJSB_NSA_ILi64EEEEEENS5_IJS16_SC_EEEEEEEvNS4_8identityENS4_28SM100_TMA_2SM_LOAD_MULTICASTES1A_vS1B_EENS_8epilogue10collective18CollectiveEpilogueINS1E_23Sm100TmaWarpSpecializedILi4ELi2ELi32ELb1ELb0EEEJNS5_IJSG_SG_SG_EEENS5_IJNSS_ISG_SC_EENSS_INSA_ILi32EEESC_EEEEESI_SJ_SI_SJ_NS1E_6fusion15FusionCallbacksIS1I_NS1O_17LinearCombinationISI_fSI_fLNS_15FloatRoundStyleE2EEES1J_S1N_JEEENS4_5SM1004TMEM4LOAD26SM100_TMEM_LOAD_32dp32b32xENS4_13SM90_TMA_LOADENS11_INS12_ILi2ELi4ELi3EEES15_NSS_INS5_IJSB_S1L_EEENS5_IJS1L_SC_EEEEEEENS4_39AutoVectorizingCopyWithAssumedAlignmentILi128EEENS4_14SM90_TMA_STOREES23_S25_S25_EEEvvEEEEvNT_6ParamsE --------------------------
	.section	.nv.shared._ZN7cutlass13device_kernelINS_4gemm6kernel13GemmUniversalIN4cute5tupleIJiiiiEEENS1_10collective13CollectiveMmaINS1_35MainloopSm100TmaUmmaWarpSpecializedILi4ELi2ELi4ENS5_IJNS4_1CILi8EEENSA_ILi1EEESC_EEEEENS5_IJNSA_ILi256EEENSA_ILi128EEESG_EEENS_10bfloat16_tENS5_IJlSC_lEEESI_SJ_NS4_8TiledMMAINS4_8MMA_AtomIJNS4_26SM100_MMA_F16BF16_2x1SM_SSISI_SI_fLi256ELi128ELNS4_4UMMA5MajorE0ELSO_0ELNSN_7ScaleInE0ELSP_0EEEEEENS4_6LayoutINS5_IJSC_SC_SC_EEENS5_IJNSA_ILi0EEESU_SU_EEEEENS5_IJNS4_10UnderscoreESX_SX_EEEEENS4_18SM100_TMA_2SM_LOADENS4_14ComposedLayoutINS4_7SwizzleILi3ELi4ELi3EEENS4_18smem_ptr_flag_bitsILi16EEENSS_INS5_IJSB_NSA_ILi64EEEEEENS5_IJS16_SC_EEEEEEEvNS4_8identityENS4_28SM100_TMA_2SM_LOAD_MULTICASTES1A_vS1B_EENS_8epilogue10collective18CollectiveEpilogueINS1E_23Sm100TmaWarpSpecializedILi4ELi2ELi32ELb1ELb0EEEJNS5_IJSG_SG_SG_EEENS5_IJNSS_ISG_SC_EENSS_INSA_ILi32EEESC_EEEEESI_SJ_SI_SJ_NS1E_6fusion15FusionCallbacksIS1I_NS1O_17LinearCombinationISI_fSI_fLNS_15FloatRoundStyleE2EEES1J_S1N_JEEENS4_5SM1004TMEM4LOAD26SM100_TMEM_LOAD_32dp32b32xENS4_13SM90_TMA_LOADENS11_INS12_ILi2ELi4ELi3EEES15_NSS_INS5_IJSB_S1L_EEENS5_IJS1L_SC_EEEEEEENS4_39AutoVectorizingCopyWithAssumedAlignmentILi128EEENS4_14SM90_TMA_STOREES23_S25_S25_EEEvvEEEEvNT_6ParamsE,"aw",@nobits
	.sectionflags	@""
	.align	16
	.zero		1024


//--------------------- .nv.shared.reserved.0     --------------------------
	.section	.nv.shared.reserved.0,"aw",@nobits
	.weak		__nv_reservedSMEM_offset_0_alias
	.size		__nv_reservedSMEM_offset_0_alias, 0, 64
	.other		__nv_reservedSMEM_offset_0_alias,@"STO_CUDA_RESERVED_SHARED STV_DEFAULT"
__nv_reservedSMEM_offset_0_alias:
	.zero		0
.nv.shared.reserved.0:
	.zero		64
	.weak		__nv_reservedSMEM_tcgen05_partition
	.type		__nv_reservedSMEM_tcgen05_partition,@object
	.size		__nv_reservedSMEM_tcgen05_partition,(.L_0 - __nv_reservedSMEM_tcgen05_partition)
__nv_reservedSMEM_tcgen05_partition:
	.zero		32
.L_0:


//--------------------- .nv.global                --------------------------
	.section	.nv.global,"aw",@nobits
.nv.global:
	.type		_ZN40_INTERNAL_01d6e6de_4_k_cu_464a0f19_212494cute1_E,@object
	.size		_ZN40_INTERNAL_01d6e6de_4_k_cu_464a0f19_212494cute1_E,(_ZN40_INTERNAL_01d6e6de_4_k_cu_464a0f19_212494cuda3std3__45__cpo6cbeginE - _ZN40_INTERNAL_01d6e6de_4_k_cu_464a0f19_212494cute1_E)
_ZN40_INTERNAL_01d6e6de_4_k_cu_464a0f19_212494cute1_E:
	.zero		1
	.type		_ZN40_INTERNAL_01d6e6de_4_k_cu_464a0f19_212494cuda3std3__45__cpo6cbeginE,@object
	.size		_ZN40_INTERNAL_01d6e6de_4_k_cu_464a0f19_212494cuda3std3__45__cpo6cbeginE,(_ZN40_INTERNAL_01d6e6de_4_k_cu_464a0f19_212494cuda3std3__48in_placeE - _ZN40_INTERNAL_01d6e6de_4_k_cu_464a0f19_212494cuda3std3__45__cpo6cbeginE)
_ZN40_INTERNAL_01d6e6de_4_k_cu_464a0f19_212494cuda3std3__45__cpo6cbeginE:
	.zero		1
	.type		_ZN40_INTERNAL_01d6e6de_4_k_cu_464a0f19_212494cuda3std3__48in_placeE,@object
	.size		_ZN40_INTERNAL_01d6e6de_4_k_cu_464a0f19_212494cuda3std3__48in_placeE,(_ZN40_INTERNAL_01d6e6de_4_k_cu_464a0f19_212494cuda3std6ranges3__45__cpo9iter_moveE - _ZN40_INTERNAL_01d6e6de_4_k_cu_464a0f19_212494cuda3std3__48in_placeE)
_ZN40_INTERNAL_01d6e6de_4_k_cu_464a0f19_212494cuda3std3__48in_placeE:
	.zero		1
	.type		_ZN40_INTERNAL_01d6e6de_4_k_cu_464a0f19_212494cuda3std6ranges3__45__cpo9iter_moveE,@object
	.size		_ZN40_INTERNAL_01d6e6de_4_k_cu_464a0f19_212494cuda3std6ranges3__45__cpo9iter_moveE,(_ZN40_INTERNAL_01d6e6de_4_k_cu_464a0f19_212494cuda3std3__45__cpo5beginE - _ZN40_INTERNAL_01d6e6de_4_k_cu_464a0f19_212494cuda3std6ranges3__45__cpo9iter_moveE)
_ZN40_INTERNAL_01d6e6de_4_k_cu_464a0f19_212494cuda3std6ranges3__45__cpo9iter_moveE:
	.zero		1
	.type		_ZN40_INTERNAL_01d6e6de_4_k_cu_464a0f19_212494cuda3std3__45__cpo5beginE,@object
	.size		_ZN40_INTERNAL_01d6e6de_4_k_cu_464a0f19_212494cuda3std3__45__cpo5beginE,(_ZN40_INTERNAL_01d6e6de_4_k_cu_464a0f19_212494cuda3std3__442_GLOBAL__N__01d6e6de_4_k_cu_464a0f19_212496ignoreE - _ZN40_INTERNAL_01d6e6de_4_k_cu_464a0f19_212494cuda3std3__45__cpo5beginE)
_ZN40_INTERNAL_01d6e6de_4_k_cu_464a0f19_212494cuda3std3__45__cpo5beginE:
	.zero		1
	.type		_ZN40_INTERNAL_01d6e6de_4_k_cu_464a0f19_212494cuda3std3__442_GLOBAL__N__01d6e6de_4_k_cu_464a0f19_212496ignoreE,@object
	.size		_ZN40_INTERNAL_01d6e6de_4_k_cu_464a0f19_212494cuda3std3__442_GLOBAL__N__01d6e6de_4_k_cu_464a0f19_212496ignoreE,(_ZN40_INTERNAL_01d6e6de_4_k_cu_464a0f19_212494cute7productE - _ZN40_INTERNAL_01d6e6de_4_k_cu_464a0f19_212494cuda3std3__442_GLOBAL__N__01d6e6de_4_k_cu_464a0f19_212496ignoreE)
_ZN40_INTERNAL_01d6e6de_4_k_cu_464a0f19_212494cuda3std3__442_GLOBAL__N__01d6e6de_4_k_cu_464a0f19_212496ignoreE:
	.zero		1
	.type		_ZN40_INTERNAL_01d6e6de_4_k_cu_464a0f19_212494cute7productE,@object
	.size		_ZN40_INTERNAL_01d6e6de_4_k_cu_464a0f19_212494cute7productE,(_ZN40_INTERNAL_01d6e6de_4_k_cu_464a0f19_212494cuda3std3__45__cpo3endE - _ZN40_INTERNAL_01d6e6de_4_k_cu_464a0f19_212494cute7productE)
_ZN40_INTERNAL_01d6e6de_4_k_cu_464a0f19_212494cute7productE:
	.zero		1
	.type		_ZN40_INTERNAL_01d6e6de_4_k_cu_464a0f19_212494cuda3std3__45__cpo3endE,@object
	.size		_ZN40_INTERNAL_01d6e6de_4_k_cu_464a0f19_212494cuda3std3__45__cpo3endE,(_ZN40_INTERNAL_01d6e6de_4_k_cu_464a0f19_212494cuda3std3__419piecewise_constructE - _ZN40_INTERNAL_01d6e6de_4_k_cu_464a0f19_212494cuda3std3__45__cpo3endE)
_ZN40_INTERNAL_01d6e6de_4_k_cu_464a0f19_212494cuda3std3__45__cpo3endE:
	.zero		1
	.type		_ZN40_INTERNAL_01d6e6de_4_k_cu_464a0f19_212494cuda3std3__419piecewise_constructE,@object
	.size		_ZN40_INTERNAL_01d6e6de_4_k_cu_464a0f19_212494cuda3std3__419piecewise_constructE,(_ZN40_INTERNAL_01d6e6de_4_k_cu_464a0f19_212494cuda3std3__45__cpo4cendE - _ZN40_INTERNAL_01d6e6de_4_k_cu_464a0f19_212494cuda3std3__419piecewise_constructE)
_ZN40_INTERNAL_01d6e6de_4_k_cu_464a0f19_212494cuda3std3__419piecewise_constructE:
	.zero		1
	.type		_ZN40_INTERNAL_01d6e6de_4_k_cu_464a0f19_212494cuda3std3__45__cpo4cendE,@object
	.size		_ZN40_INTERNAL_01d6e6de_4_k_cu_464a0f19_212494cuda3std3__45__cpo4cendE,(_ZN40_INTERNAL_01d6e6de_4_k_cu_464a0f19_212494cuda3std6ranges3__45__cpo4swapE - _ZN40_INTERNAL_01d6e6de_4_k_cu_464a0f19_212494cuda3std3__45__cpo4cendE)
_ZN40_INTERNAL_01d6e6de_4_k_cu_464a0f19_212494cuda3std3__45__cpo4cendE:
	.zero		1
	.type		_ZN40_INTERNAL_01d6e6de_4_k_cu_464a0f19_212494cuda3std6ranges3__45__cpo4swapE,@object
	.size		_ZN40_INTERNAL_01d6e6de_4_k_cu_464a0f19_212494cuda3std6ranges3__45__cpo4swapE,(.L_10 - _ZN40_INTERNAL_01d6e6de_4_k_cu_464a0f19_212494cuda3std6ranges3__45__cpo4swapE)
_ZN40_INTERNAL_01d6e6de_4_k_cu_464a0f19_212494cuda3std6ranges3__45__cpo4swapE:
	.zero		1
.L_10:


//--------------------- .nv.constant0._ZN7cutlass13device_kernelINS_4gemm6kernel13GemmUniversalIN4cute5tupleIJiiiiEEENS1_10collective13CollectiveMmaINS1_35MainloopSm100TmaUmmaWarpSpecializedILi4ELi2ELi4ENS5_IJNS4_1CILi8EEENSA_ILi1EEESC_EEEEENS5_IJNSA_ILi256EEENSA_ILi128EEESG_EEENS_10bfloat16_tENS5_IJlSC_lEEESI_SJ_NS4_8TiledMMAINS4_8MMA_AtomIJNS4_26SM100_MMA_F16BF16_2x1SM_SSISI_SI_fLi256ELi128ELNS4_4UMMA5MajorE0ELSO_0ELNSN_7ScaleInE0ELSP_0EEEEEENS4_6LayoutINS5_IJSC_SC_SC_EEENS5_IJNSA_ILi0EEESU_SU_EEEEENS5_IJNS4_10UnderscoreESX_SX_EEEEENS4_18SM100_TMA_2SM_LOADENS4_14ComposedLayoutINS4_7SwizzleILi3ELi4ELi3EEENS4_18smem_ptr_flag_bitsILi16EEENSS_INS5_IJSB_NSA_ILi64EEEEEENS5_IJS16_SC_EEEEEEEvNS4_8identityENS4_28SM100_TMA_2SM_LOAD_MULTICASTES1A_vS1B_EENS_8epilogue10collective18CollectiveEpilogueINS1E_23Sm100TmaWarpSpecializedILi4ELi2ELi32ELb1ELb0EEEJNS5_IJSG_SG_SG_EEENS5_IJNSS_ISG_SC_EENSS_INSA_ILi32EEESC_EEEEESI_SJ_SI_SJ_NS1E_6fusion15FusionCallbacksIS1I_NS1O_17LinearCombinationISI_fSI_fLNS_15FloatRoundStyleE2EEES1J_S1N_JEEENS4_5SM1004TMEM4LOAD26SM100_TMEM_LOAD_32dp32b32xENS4_13SM90_TMA_LOADENS11_INS12_ILi2ELi4ELi3EEES15_NSS_INS5_IJSB_S1L_EEENS5_IJS1L_SC_EEEEEEENS4_39AutoVectorizingCopyWithAssumedAlignmentILi128EEENS4_14SM90_TMA_STOREES23_S25_S25_EEEvvEEEEvNT_6ParamsE --------------------------
	.section	.nv.constant0._ZN7cutlass13device_kernelINS_4gemm6kernel13GemmUniversalIN4cute5tupleIJiiiiEEENS1_10collective13CollectiveMmaINS1_35MainloopSm100TmaUmmaWarpSpecializedILi4ELi2ELi4ENS5_IJNS4_1CILi8EEENSA_ILi1EEESC_EEEEENS5_IJNSA_ILi256EEENSA_ILi128EEESG_EEENS_10bfloat16_tENS5_IJlSC_lEEESI_SJ_NS4_8TiledMMAINS4_8MMA_AtomIJNS4_26SM100_MMA_F16BF16_2x1SM_SSISI_SI_fLi256ELi128ELNS4_4UMMA5MajorE0ELSO_0ELNSN_7ScaleInE0ELSP_0EEEEEENS4_6LayoutINS5_IJSC_SC_SC_EEENS5_IJNSA_ILi0EEESU_SU_EEEEENS5_IJNS4_10UnderscoreESX_SX_EEEEENS4_18SM100_TMA_2SM_LOADENS4_14ComposedLayoutINS4_7SwizzleILi3ELi4ELi3EEENS4_18smem_ptr_flag_bitsILi16EEENSS_INS5_IJSB_NSA_ILi64EEEEEENS5_IJS16_SC_EEEEEEEvNS4_8identityENS4_28SM100_TMA_2SM_LOAD_MULTICASTES1A_vS1B_EENS_8epilogue10collective18CollectiveEpilogueINS1E_23Sm100TmaWarpSpecializedILi4ELi2ELi32ELb1ELb0EEEJNS5_IJSG_SG_SG_EEENS5_IJNSS_ISG_SC_EENSS_INSA_ILi32EEESC_EEEEESI_SJ_SI_SJ_NS1E_6fusion15FusionCallbacksIS1I_NS1O_17LinearCombinationISI_fSI_fLNS_15FloatRoundStyleE2EEES1J_S1N_JEEENS4_5SM1004TMEM4LOAD26SM100_TMEM_LOAD_32dp32b32xENS4_13SM90_TMA_LOADENS11_INS12_ILi2ELi4ELi3EEES15_NSS_INS5_IJSB_S1L_EEENS5_IJS1L_SC_EEEEEEENS4_39AutoVectorizingCopyWithAssumedAlignmentILi128EEENS4_14SM90_TMA_STOREES23_S25_S25_EEEvvEEEEvNT_6ParamsE,"a",@progbits
	.sectionflags	@""
	.align	4
.nv.constant0._ZN7cutlass13device_kernelINS_4gemm6kernel13GemmUniversalIN4cute5tupleIJiiiiEEENS1_10collective13CollectiveMmaINS1_35MainloopSm100TmaUmmaWarpSpecializedILi4ELi2ELi4ENS5_IJNS4_1CILi8EEENSA_ILi1EEESC_EEEEENS5_IJNSA_ILi256EEENSA_ILi128EEESG_EEENS_10bfloat16_tENS5_IJlSC_lEEESI_SJ_NS4_8TiledMMAINS4_8MMA_AtomIJNS4_26SM100_MMA_F16BF16_2x1SM_SSISI_SI_fLi256ELi128ELNS4_4UMMA5MajorE0ELSO_0ELNSN_7ScaleInE0ELSP_0EEEEEENS4_6LayoutINS5_IJSC_SC_SC_EEENS5_IJNSA_ILi0EEESU_SU_EEEEENS5_IJNS4_10UnderscoreESX_SX_EEEEENS4_18SM100_TMA_2SM_LOADENS4_14ComposedLayoutINS4_7SwizzleILi3ELi4ELi3EEENS4_18smem_ptr_flag_bitsILi16EEENSS_INS5_IJSB_NSA_ILi64EEEEEENS5_IJS16_SC_EEEEEEEvNS4_8identityENS4_28SM100_TMA_2SM_LOAD_MULTICASTES1A_vS1B_EENS_8epilogue10collective18CollectiveEpilogueINS1E_23Sm100TmaWarpSpecializedILi4ELi2ELi32ELb1ELb0EEEJNS5_IJSG_SG_SG_EEENS5_IJNSS_ISG_SC_EENSS_INSA_ILi32EEESC_EEEEESI_SJ_SI_SJ_NS1E_6fusion15FusionCallbacksIS1I_NS1O_17LinearCombinationISI_fSI_fLNS_15FloatRoundStyleE2EEES1J_S1N_JEEENS4_5SM1004TMEM4LOAD26SM100_TMEM_LOAD_32dp32b32xENS4_13SM90_TMA_LOADENS11_INS12_ILi2ELi4ELi3EEES15_NSS_INS5_IJSB_S1L_EEENS5_IJS1L_SC_EEEEEEENS4_39AutoVectorizingCopyWithAssumedAlignmentILi128EEENS4_14SM90_TMA_STOREES23_S25_S25_EEEvvEEEEvNT_6ParamsE:
	.zero		2944


//--------------------- SYMBOLS --------------------------

	.type		.nv.reservedSmem.offset0,@object
	.size		.nv.reservedSmem.offset0,0x4
	.type		.nv.reservedSmem.cap,@object
	.size		.nv.reservedSmem.cap,0x4
	.type		__assertfail,@function
